//
// Generated by NVIDIA NVVM Compiler
//
// Compiler Build ID: CL-36424714
// Cuda compilation tools, release 13.0, V13.0.88
// Based on NVVM 20.0.0
//

.version 9.0
.target sm_100
.address_size 64

	// .globl	_Z6phase1Piii
// _ZZ6phase1PiiiE10sb_for_pro has been demoted
// _ZZ6phase2PiiiiE10sb_for_pvt has been demoted
// _ZZ6phase2PiiiiE10sb_for_pro has been demoted
// _ZZ6phase3PiiiiE10sb_for_row has been demoted
// _ZZ6phase3PiiiiE10sb_for_col has been demoted
// _ZZ6phase3PiiiiE10sb_for_pro has been demoted

.visible .entry _Z6phase1Piii(
	.param .u64 .ptr .align 1 _Z6phase1Piii_param_0,
	.param .u32 _Z6phase1Piii_param_1,
	.param .u32 _Z6phase1Piii_param_2
)
{
	.reg .b32 	%r<1301>;
	.reg .b64 	%rd<7>;
	// demoted variable
	.shared .align 4 .b8 _ZZ6phase1PiiiE10sb_for_pro[16384];
	ld.param.u64 	%rd1, [_Z6phase1Piii_param_0];
	ld.param.u32 	%r1, [_Z6phase1Piii_param_1];
	ld.param.u32 	%r2, [_Z6phase1Piii_param_2];
	cvta.to.global.u64 	%rd2, %rd1;
	mov.u32 	%r3, %tid.y;
	mov.u32 	%r4, %tid.x;
	shl.b32 	%r5, %r1, 6;
	add.s32 	%r6, %r5, %r3;
	add.s32 	%r7, %r5, %r4;
	mad.lo.s32 	%r8, %r6, %r2, %r7;
	mul.wide.s32 	%rd3, %r8, 4;
	add.s64 	%rd4, %rd2, %rd3;
	ld.global.u32 	%r9, [%rd4];
	shl.b32 	%r10, %r3, 8;
	mov.u32 	%r11, _ZZ6phase1PiiiE10sb_for_pro;
	add.s32 	%r12, %r11, %r10;
	shl.b32 	%r13, %r4, 2;
	add.s32 	%r14, %r12, %r13;
	st.shared.u32 	[%r14], %r9;
	ld.global.u32 	%r15, [%rd4+128];
	st.shared.u32 	[%r14+128], %r15;
	shl.b32 	%r16, %r2, 5;
	add.s32 	%r17, %r8, %r16;
	mul.wide.s32 	%rd5, %r17, 4;
	add.s64 	%rd6, %rd2, %rd5;
	ld.global.u32 	%r18, [%rd6];
	st.shared.u32 	[%r14+8192], %r18;
	ld.global.u32 	%r19, [%rd6+128];
	st.shared.u32 	[%r14+8320], %r19;
	bar.sync 	0;
	ld.shared.u32 	%r20, [%r12];
	add.s32 	%r21, %r11, %r13;
	ld.shared.u32 	%r22, [%r21];
	add.s32 	%r23, %r22, %r20;
	ld.shared.u32 	%r24, [%r14];
	min.s32 	%r25, %r23, %r24;
	st.shared.u32 	[%r14], %r25;
	ld.shared.u32 	%r26, [%r12];
	ld.shared.u32 	%r27, [%r21+128];
	add.s32 	%r28, %r27, %r26;
	ld.shared.u32 	%r29, [%r14+128];
	min.s32 	%r30, %r28, %r29;
	st.shared.u32 	[%r14+128], %r30;
	ld.shared.u32 	%r31, [%r12+8192];
	ld.shared.u32 	%r32, [%r21];
	add.s32 	%r33, %r32, %r31;
	ld.shared.u32 	%r34, [%r14+8192];
	min.s32 	%r35, %r33, %r34;
	st.shared.u32 	[%r14+8192], %r35;
	ld.shared.u32 	%r36, [%r12+8192];
	ld.shared.u32 	%r37, [%r21+128];
	add.s32 	%r38, %r37, %r36;
	ld.shared.u32 	%r39, [%r14+8320];
	min.s32 	%r40, %r38, %r39;
	st.shared.u32 	[%r14+8320], %r40;
	bar.sync 	0;
	ld.shared.u32 	%r41, [%r12+4];
	ld.shared.u32 	%r42, [%r21+256];
	add.s32 	%r43, %r42, %r41;
	ld.shared.u32 	%r44, [%r14];
	min.s32 	%r45, %r43, %r44;
	st.shared.u32 	[%r14], %r45;
	ld.shared.u32 	%r46, [%r12+4];
	ld.shared.u32 	%r47, [%r21+384];
	add.s32 	%r48, %r47, %r46;
	ld.shared.u32 	%r49, [%r14+128];
	min.s32 	%r50, %r48, %r49;
	st.shared.u32 	[%r14+128], %r50;
	ld.shared.u32 	%r51, [%r12+8196];
	ld.shared.u32 	%r52, [%r21+256];
	add.s32 	%r53, %r52, %r51;
	ld.shared.u32 	%r54, [%r14+8192];
	min.s32 	%r55, %r53, %r54;
	st.shared.u32 	[%r14+8192], %r55;
	ld.shared.u32 	%r56, [%r12+8196];
	ld.shared.u32 	%r57, [%r21+384];
	add.s32 	%r58, %r57, %r56;
	ld.shared.u32 	%r59, [%r14+8320];
	min.s32 	%r60, %r58, %r59;
	st.shared.u32 	[%r14+8320], %r60;
	bar.sync 	0;
	ld.shared.u32 	%r61, [%r12+8];
	ld.shared.u32 	%r62, [%r21+512];
	add.s32 	%r63, %r62, %r61;
	ld.shared.u32 	%r64, [%r14];
	min.s32 	%r65, %r63, %r64;
	st.shared.u32 	[%r14], %r65;
	ld.shared.u32 	%r66, [%r12+8];
	ld.shared.u32 	%r67, [%r21+640];
	add.s32 	%r68, %r67, %r66;
	ld.shared.u32 	%r69, [%r14+128];
	min.s32 	%r70, %r68, %r69;
	st.shared.u32 	[%r14+128], %r70;
	ld.shared.u32 	%r71, [%r12+8200];
	ld.shared.u32 	%r72, [%r21+512];
	add.s32 	%r73, %r72, %r71;
	ld.shared.u32 	%r74, [%r14+8192];
	min.s32 	%r75, %r73, %r74;
	st.shared.u32 	[%r14+8192], %r75;
	ld.shared.u32 	%r76, [%r12+8200];
	ld.shared.u32 	%r77, [%r21+640];
	add.s32 	%r78, %r77, %r76;
	ld.shared.u32 	%r79, [%r14+8320];
	min.s32 	%r80, %r78, %r79;
	st.shared.u32 	[%r14+8320], %r80;
	bar.sync 	0;
	ld.shared.u32 	%r81, [%r12+12];
	ld.shared.u32 	%r82, [%r21+768];
	add.s32 	%r83, %r82, %r81;
	ld.shared.u32 	%r84, [%r14];
	min.s32 	%r85, %r83, %r84;
	st.shared.u32 	[%r14], %r85;
	ld.shared.u32 	%r86, [%r12+12];
	ld.shared.u32 	%r87, [%r21+896];
	add.s32 	%r88, %r87, %r86;
	ld.shared.u32 	%r89, [%r14+128];
	min.s32 	%r90, %r88, %r89;
	st.shared.u32 	[%r14+128], %r90;
	ld.shared.u32 	%r91, [%r12+8204];
	ld.shared.u32 	%r92, [%r21+768];
	add.s32 	%r93, %r92, %r91;
	ld.shared.u32 	%r94, [%r14+8192];
	min.s32 	%r95, %r93, %r94;
	st.shared.u32 	[%r14+8192], %r95;
	ld.shared.u32 	%r96, [%r12+8204];
	ld.shared.u32 	%r97, [%r21+896];
	add.s32 	%r98, %r97, %r96;
	ld.shared.u32 	%r99, [%r14+8320];
	min.s32 	%r100, %r98, %r99;
	st.shared.u32 	[%r14+8320], %r100;
	bar.sync 	0;
	ld.shared.u32 	%r101, [%r12+16];
	ld.shared.u32 	%r102, [%r21+1024];
	add.s32 	%r103, %r102, %r101;
	ld.shared.u32 	%r104, [%r14];
	min.s32 	%r105, %r103, %r104;
	st.shared.u32 	[%r14], %r105;
	ld.shared.u32 	%r106, [%r12+16];
	ld.shared.u32 	%r107, [%r21+1152];
	add.s32 	%r108, %r107, %r106;
	ld.shared.u32 	%r109, [%r14+128];
	min.s32 	%r110, %r108, %r109;
	st.shared.u32 	[%r14+128], %r110;
	ld.shared.u32 	%r111, [%r12+8208];
	ld.shared.u32 	%r112, [%r21+1024];
	add.s32 	%r113, %r112, %r111;
	ld.shared.u32 	%r114, [%r14+8192];
	min.s32 	%r115, %r113, %r114;
	st.shared.u32 	[%r14+8192], %r115;
	ld.shared.u32 	%r116, [%r12+8208];
	ld.shared.u32 	%r117, [%r21+1152];
	add.s32 	%r118, %r117, %r116;
	ld.shared.u32 	%r119, [%r14+8320];
	min.s32 	%r120, %r118, %r119;
	st.shared.u32 	[%r14+8320], %r120;
	bar.sync 	0;
	ld.shared.u32 	%r121, [%r12+20];
	ld.shared.u32 	%r122, [%r21+1280];
	add.s32 	%r123, %r122, %r121;
	ld.shared.u32 	%r124, [%r14];
	min.s32 	%r125, %r123, %r124;
	st.shared.u32 	[%r14], %r125;
	ld.shared.u32 	%r126, [%r12+20];
	ld.shared.u32 	%r127, [%r21+1408];
	add.s32 	%r128, %r127, %r126;
	ld.shared.u32 	%r129, [%r14+128];
	min.s32 	%r130, %r128, %r129;
	st.shared.u32 	[%r14+128], %r130;
	ld.shared.u32 	%r131, [%r12+8212];
	ld.shared.u32 	%r132, [%r21+1280];
	add.s32 	%r133, %r132, %r131;
	ld.shared.u32 	%r134, [%r14+8192];
	min.s32 	%r135, %r133, %r134;
	st.shared.u32 	[%r14+8192], %r135;
	ld.shared.u32 	%r136, [%r12+8212];
	ld.shared.u32 	%r137, [%r21+1408];
	add.s32 	%r138, %r137, %r136;
	ld.shared.u32 	%r139, [%r14+8320];
	min.s32 	%r140, %r138, %r139;
	st.shared.u32 	[%r14+8320], %r140;
	bar.sync 	0;
	ld.shared.u32 	%r141, [%r12+24];
	ld.shared.u32 	%r142, [%r21+1536];
	add.s32 	%r143, %r142, %r141;
	ld.shared.u32 	%r144, [%r14];
	min.s32 	%r145, %r143, %r144;
	st.shared.u32 	[%r14], %r145;
	ld.shared.u32 	%r146, [%r12+24];
	ld.shared.u32 	%r147, [%r21+1664];
	add.s32 	%r148, %r147, %r146;
	ld.shared.u32 	%r149, [%r14+128];
	min.s32 	%r150, %r148, %r149;
	st.shared.u32 	[%r14+128], %r150;
	ld.shared.u32 	%r151, [%r12+8216];
	ld.shared.u32 	%r152, [%r21+1536];
	add.s32 	%r153, %r152, %r151;
	ld.shared.u32 	%r154, [%r14+8192];
	min.s32 	%r155, %r153, %r154;
	st.shared.u32 	[%r14+8192], %r155;
	ld.shared.u32 	%r156, [%r12+8216];
	ld.shared.u32 	%r157, [%r21+1664];
	add.s32 	%r158, %r157, %r156;
	ld.shared.u32 	%r159, [%r14+8320];
	min.s32 	%r160, %r158, %r159;
	st.shared.u32 	[%r14+8320], %r160;
	bar.sync 	0;
	ld.shared.u32 	%r161, [%r12+28];
	ld.shared.u32 	%r162, [%r21+1792];
	add.s32 	%r163, %r162, %r161;
	ld.shared.u32 	%r164, [%r14];
	min.s32 	%r165, %r163, %r164;
	st.shared.u32 	[%r14], %r165;
	ld.shared.u32 	%r166, [%r12+28];
	ld.shared.u32 	%r167, [%r21+1920];
	add.s32 	%r168, %r167, %r166;
	ld.shared.u32 	%r169, [%r14+128];
	min.s32 	%r170, %r168, %r169;
	st.shared.u32 	[%r14+128], %r170;
	ld.shared.u32 	%r171, [%r12+8220];
	ld.shared.u32 	%r172, [%r21+1792];
	add.s32 	%r173, %r172, %r171;
	ld.shared.u32 	%r174, [%r14+8192];
	min.s32 	%r175, %r173, %r174;
	st.shared.u32 	[%r14+8192], %r175;
	ld.shared.u32 	%r176, [%r12+8220];
	ld.shared.u32 	%r177, [%r21+1920];
	add.s32 	%r178, %r177, %r176;
	ld.shared.u32 	%r179, [%r14+8320];
	min.s32 	%r180, %r178, %r179;
	st.shared.u32 	[%r14+8320], %r180;
	bar.sync 	0;
	ld.shared.u32 	%r181, [%r12+32];
	ld.shared.u32 	%r182, [%r21+2048];
	add.s32 	%r183, %r182, %r181;
	ld.shared.u32 	%r184, [%r14];
	min.s32 	%r185, %r183, %r184;
	st.shared.u32 	[%r14], %r185;
	ld.shared.u32 	%r186, [%r12+32];
	ld.shared.u32 	%r187, [%r21+2176];
	add.s32 	%r188, %r187, %r186;
	ld.shared.u32 	%r189, [%r14+128];
	min.s32 	%r190, %r188, %r189;
	st.shared.u32 	[%r14+128], %r190;
	ld.shared.u32 	%r191, [%r12+8224];
	ld.shared.u32 	%r192, [%r21+2048];
	add.s32 	%r193, %r192, %r191;
	ld.shared.u32 	%r194, [%r14+8192];
	min.s32 	%r195, %r193, %r194;
	st.shared.u32 	[%r14+8192], %r195;
	ld.shared.u32 	%r196, [%r12+8224];
	ld.shared.u32 	%r197, [%r21+2176];
	add.s32 	%r198, %r197, %r196;
	ld.shared.u32 	%r199, [%r14+8320];
	min.s32 	%r200, %r198, %r199;
	st.shared.u32 	[%r14+8320], %r200;
	bar.sync 	0;
	ld.shared.u32 	%r201, [%r12+36];
	ld.shared.u32 	%r202, [%r21+2304];
	add.s32 	%r203, %r202, %r201;
	ld.shared.u32 	%r204, [%r14];
	min.s32 	%r205, %r203, %r204;
	st.shared.u32 	[%r14], %r205;
	ld.shared.u32 	%r206, [%r12+36];
	ld.shared.u32 	%r207, [%r21+2432];
	add.s32 	%r208, %r207, %r206;
	ld.shared.u32 	%r209, [%r14+128];
	min.s32 	%r210, %r208, %r209;
	st.shared.u32 	[%r14+128], %r210;
	ld.shared.u32 	%r211, [%r12+8228];
	ld.shared.u32 	%r212, [%r21+2304];
	add.s32 	%r213, %r212, %r211;
	ld.shared.u32 	%r214, [%r14+8192];
	min.s32 	%r215, %r213, %r214;
	st.shared.u32 	[%r14+8192], %r215;
	ld.shared.u32 	%r216, [%r12+8228];
	ld.shared.u32 	%r217, [%r21+2432];
	add.s32 	%r218, %r217, %r216;
	ld.shared.u32 	%r219, [%r14+8320];
	min.s32 	%r220, %r218, %r219;
	st.shared.u32 	[%r14+8320], %r220;
	bar.sync 	0;
	ld.shared.u32 	%r221, [%r12+40];
	ld.shared.u32 	%r222, [%r21+2560];
	add.s32 	%r223, %r222, %r221;
	ld.shared.u32 	%r224, [%r14];
	min.s32 	%r225, %r223, %r224;
	st.shared.u32 	[%r14], %r225;
	ld.shared.u32 	%r226, [%r12+40];
	ld.shared.u32 	%r227, [%r21+2688];
	add.s32 	%r228, %r227, %r226;
	ld.shared.u32 	%r229, [%r14+128];
	min.s32 	%r230, %r228, %r229;
	st.shared.u32 	[%r14+128], %r230;
	ld.shared.u32 	%r231, [%r12+8232];
	ld.shared.u32 	%r232, [%r21+2560];
	add.s32 	%r233, %r232, %r231;
	ld.shared.u32 	%r234, [%r14+8192];
	min.s32 	%r235, %r233, %r234;
	st.shared.u32 	[%r14+8192], %r235;
	ld.shared.u32 	%r236, [%r12+8232];
	ld.shared.u32 	%r237, [%r21+2688];
	add.s32 	%r238, %r237, %r236;
	ld.shared.u32 	%r239, [%r14+8320];
	min.s32 	%r240, %r238, %r239;
	st.shared.u32 	[%r14+8320], %r240;
	bar.sync 	0;
	ld.shared.u32 	%r241, [%r12+44];
	ld.shared.u32 	%r242, [%r21+2816];
	add.s32 	%r243, %r242, %r241;
	ld.shared.u32 	%r244, [%r14];
	min.s32 	%r245, %r243, %r244;
	st.shared.u32 	[%r14], %r245;
	ld.shared.u32 	%r246, [%r12+44];
	ld.shared.u32 	%r247, [%r21+2944];
	add.s32 	%r248, %r247, %r246;
	ld.shared.u32 	%r249, [%r14+128];
	min.s32 	%r250, %r248, %r249;
	st.shared.u32 	[%r14+128], %r250;
	ld.shared.u32 	%r251, [%r12+8236];
	ld.shared.u32 	%r252, [%r21+2816];
	add.s32 	%r253, %r252, %r251;
	ld.shared.u32 	%r254, [%r14+8192];
	min.s32 	%r255, %r253, %r254;
	st.shared.u32 	[%r14+8192], %r255;
	ld.shared.u32 	%r256, [%r12+8236];
	ld.shared.u32 	%r257, [%r21+2944];
	add.s32 	%r258, %r257, %r256;
	ld.shared.u32 	%r259, [%r14+8320];
	min.s32 	%r260, %r258, %r259;
	st.shared.u32 	[%r14+8320], %r260;
	bar.sync 	0;
	ld.shared.u32 	%r261, [%r12+48];
	ld.shared.u32 	%r262, [%r21+3072];
	add.s32 	%r263, %r262, %r261;
	ld.shared.u32 	%r264, [%r14];
	min.s32 	%r265, %r263, %r264;
	st.shared.u32 	[%r14], %r265;
	ld.shared.u32 	%r266, [%r12+48];
	ld.shared.u32 	%r267, [%r21+3200];
	add.s32 	%r268, %r267, %r266;
	ld.shared.u32 	%r269, [%r14+128];
	min.s32 	%r270, %r268, %r269;
	st.shared.u32 	[%r14+128], %r270;
	ld.shared.u32 	%r271, [%r12+8240];
	ld.shared.u32 	%r272, [%r21+3072];
	add.s32 	%r273, %r272, %r271;
	ld.shared.u32 	%r274, [%r14+8192];
	min.s32 	%r275, %r273, %r274;
	st.shared.u32 	[%r14+8192], %r275;
	ld.shared.u32 	%r276, [%r12+8240];
	ld.shared.u32 	%r277, [%r21+3200];
	add.s32 	%r278, %r277, %r276;
	ld.shared.u32 	%r279, [%r14+8320];
	min.s32 	%r280, %r278, %r279;
	st.shared.u32 	[%r14+8320], %r280;
	bar.sync 	0;
	ld.shared.u32 	%r281, [%r12+52];
	ld.shared.u32 	%r282, [%r21+3328];
	add.s32 	%r283, %r282, %r281;
	ld.shared.u32 	%r284, [%r14];
	min.s32 	%r285, %r283, %r284;
	st.shared.u32 	[%r14], %r285;
	ld.shared.u32 	%r286, [%r12+52];
	ld.shared.u32 	%r287, [%r21+3456];
	add.s32 	%r288, %r287, %r286;
	ld.shared.u32 	%r289, [%r14+128];
	min.s32 	%r290, %r288, %r289;
	st.shared.u32 	[%r14+128], %r290;
	ld.shared.u32 	%r291, [%r12+8244];
	ld.shared.u32 	%r292, [%r21+3328];
	add.s32 	%r293, %r292, %r291;
	ld.shared.u32 	%r294, [%r14+8192];
	min.s32 	%r295, %r293, %r294;
	st.shared.u32 	[%r14+8192], %r295;
	ld.shared.u32 	%r296, [%r12+8244];
	ld.shared.u32 	%r297, [%r21+3456];
	add.s32 	%r298, %r297, %r296;
	ld.shared.u32 	%r299, [%r14+8320];
	min.s32 	%r300, %r298, %r299;
	st.shared.u32 	[%r14+8320], %r300;
	bar.sync 	0;
	ld.shared.u32 	%r301, [%r12+56];
	ld.shared.u32 	%r302, [%r21+3584];
	add.s32 	%r303, %r302, %r301;
	ld.shared.u32 	%r304, [%r14];
	min.s32 	%r305, %r303, %r304;
	st.shared.u32 	[%r14], %r305;
	ld.shared.u32 	%r306, [%r12+56];
	ld.shared.u32 	%r307, [%r21+3712];
	add.s32 	%r308, %r307, %r306;
	ld.shared.u32 	%r309, [%r14+128];
	min.s32 	%r310, %r308, %r309;
	st.shared.u32 	[%r14+128], %r310;
	ld.shared.u32 	%r311, [%r12+8248];
	ld.shared.u32 	%r312, [%r21+3584];
	add.s32 	%r313, %r312, %r311;
	ld.shared.u32 	%r314, [%r14+8192];
	min.s32 	%r315, %r313, %r314;
	st.shared.u32 	[%r14+8192], %r315;
	ld.shared.u32 	%r316, [%r12+8248];
	ld.shared.u32 	%r317, [%r21+3712];
	add.s32 	%r318, %r317, %r316;
	ld.shared.u32 	%r319, [%r14+8320];
	min.s32 	%r320, %r318, %r319;
	st.shared.u32 	[%r14+8320], %r320;
	bar.sync 	0;
	ld.shared.u32 	%r321, [%r12+60];
	ld.shared.u32 	%r322, [%r21+3840];
	add.s32 	%r323, %r322, %r321;
	ld.shared.u32 	%r324, [%r14];
	min.s32 	%r325, %r323, %r324;
	st.shared.u32 	[%r14], %r325;
	ld.shared.u32 	%r326, [%r12+60];
	ld.shared.u32 	%r327, [%r21+3968];
	add.s32 	%r328, %r327, %r326;
	ld.shared.u32 	%r329, [%r14+128];
	min.s32 	%r330, %r328, %r329;
	st.shared.u32 	[%r14+128], %r330;
	ld.shared.u32 	%r331, [%r12+8252];
	ld.shared.u32 	%r332, [%r21+3840];
	add.s32 	%r333, %r332, %r331;
	ld.shared.u32 	%r334, [%r14+8192];
	min.s32 	%r335, %r333, %r334;
	st.shared.u32 	[%r14+8192], %r335;
	ld.shared.u32 	%r336, [%r12+8252];
	ld.shared.u32 	%r337, [%r21+3968];
	add.s32 	%r338, %r337, %r336;
	ld.shared.u32 	%r339, [%r14+8320];
	min.s32 	%r340, %r338, %r339;
	st.shared.u32 	[%r14+8320], %r340;
	bar.sync 	0;
	ld.shared.u32 	%r341, [%r12+64];
	ld.shared.u32 	%r342, [%r21+4096];
	add.s32 	%r343, %r342, %r341;
	ld.shared.u32 	%r344, [%r14];
	min.s32 	%r345, %r343, %r344;
	st.shared.u32 	[%r14], %r345;
	ld.shared.u32 	%r346, [%r12+64];
	ld.shared.u32 	%r347, [%r21+4224];
	add.s32 	%r348, %r347, %r346;
	ld.shared.u32 	%r349, [%r14+128];
	min.s32 	%r350, %r348, %r349;
	st.shared.u32 	[%r14+128], %r350;
	ld.shared.u32 	%r351, [%r12+8256];
	ld.shared.u32 	%r352, [%r21+4096];
	add.s32 	%r353, %r352, %r351;
	ld.shared.u32 	%r354, [%r14+8192];
	min.s32 	%r355, %r353, %r354;
	st.shared.u32 	[%r14+8192], %r355;
	ld.shared.u32 	%r356, [%r12+8256];
	ld.shared.u32 	%r357, [%r21+4224];
	add.s32 	%r358, %r357, %r356;
	ld.shared.u32 	%r359, [%r14+8320];
	min.s32 	%r360, %r358, %r359;
	st.shared.u32 	[%r14+8320], %r360;
	bar.sync 	0;
	ld.shared.u32 	%r361, [%r12+68];
	ld.shared.u32 	%r362, [%r21+4352];
	add.s32 	%r363, %r362, %r361;
	ld.shared.u32 	%r364, [%r14];
	min.s32 	%r365, %r363, %r364;
	st.shared.u32 	[%r14], %r365;
	ld.shared.u32 	%r366, [%r12+68];
	ld.shared.u32 	%r367, [%r21+4480];
	add.s32 	%r368, %r367, %r366;
	ld.shared.u32 	%r369, [%r14+128];
	min.s32 	%r370, %r368, %r369;
	st.shared.u32 	[%r14+128], %r370;
	ld.shared.u32 	%r371, [%r12+8260];
	ld.shared.u32 	%r372, [%r21+4352];
	add.s32 	%r373, %r372, %r371;
	ld.shared.u32 	%r374, [%r14+8192];
	min.s32 	%r375, %r373, %r374;
	st.shared.u32 	[%r14+8192], %r375;
	ld.shared.u32 	%r376, [%r12+8260];
	ld.shared.u32 	%r377, [%r21+4480];
	add.s32 	%r378, %r377, %r376;
	ld.shared.u32 	%r379, [%r14+8320];
	min.s32 	%r380, %r378, %r379;
	st.shared.u32 	[%r14+8320], %r380;
	bar.sync 	0;
	ld.shared.u32 	%r381, [%r12+72];
	ld.shared.u32 	%r382, [%r21+4608];
	add.s32 	%r383, %r382, %r381;
	ld.shared.u32 	%r384, [%r14];
	min.s32 	%r385, %r383, %r384;
	st.shared.u32 	[%r14], %r385;
	ld.shared.u32 	%r386, [%r12+72];
	ld.shared.u32 	%r387, [%r21+4736];
	add.s32 	%r388, %r387, %r386;
	ld.shared.u32 	%r389, [%r14+128];
	min.s32 	%r390, %r388, %r389;
	st.shared.u32 	[%r14+128], %r390;
	ld.shared.u32 	%r391, [%r12+8264];
	ld.shared.u32 	%r392, [%r21+4608];
	add.s32 	%r393, %r392, %r391;
	ld.shared.u32 	%r394, [%r14+8192];
	min.s32 	%r395, %r393, %r394;
	st.shared.u32 	[%r14+8192], %r395;
	ld.shared.u32 	%r396, [%r12+8264];
	ld.shared.u32 	%r397, [%r21+4736];
	add.s32 	%r398, %r397, %r396;
	ld.shared.u32 	%r399, [%r14+8320];
	min.s32 	%r400, %r398, %r399;
	st.shared.u32 	[%r14+8320], %r400;
	bar.sync 	0;
	ld.shared.u32 	%r401, [%r12+76];
	ld.shared.u32 	%r402, [%r21+4864];
	add.s32 	%r403, %r402, %r401;
	ld.shared.u32 	%r404, [%r14];
	min.s32 	%r405, %r403, %r404;
	st.shared.u32 	[%r14], %r405;
	ld.shared.u32 	%r406, [%r12+76];
	ld.shared.u32 	%r407, [%r21+4992];
	add.s32 	%r408, %r407, %r406;
	ld.shared.u32 	%r409, [%r14+128];
	min.s32 	%r410, %r408, %r409;
	st.shared.u32 	[%r14+128], %r410;
	ld.shared.u32 	%r411, [%r12+8268];
	ld.shared.u32 	%r412, [%r21+4864];
	add.s32 	%r413, %r412, %r411;
	ld.shared.u32 	%r414, [%r14+8192];
	min.s32 	%r415, %r413, %r414;
	st.shared.u32 	[%r14+8192], %r415;
	ld.shared.u32 	%r416, [%r12+8268];
	ld.shared.u32 	%r417, [%r21+4992];
	add.s32 	%r418, %r417, %r416;
	ld.shared.u32 	%r419, [%r14+8320];
	min.s32 	%r420, %r418, %r419;
	st.shared.u32 	[%r14+8320], %r420;
	bar.sync 	0;
	ld.shared.u32 	%r421, [%r12+80];
	ld.shared.u32 	%r422, [%r21+5120];
	add.s32 	%r423, %r422, %r421;
	ld.shared.u32 	%r424, [%r14];
	min.s32 	%r425, %r423, %r424;
	st.shared.u32 	[%r14], %r425;
	ld.shared.u32 	%r426, [%r12+80];
	ld.shared.u32 	%r427, [%r21+5248];
	add.s32 	%r428, %r427, %r426;
	ld.shared.u32 	%r429, [%r14+128];
	min.s32 	%r430, %r428, %r429;
	st.shared.u32 	[%r14+128], %r430;
	ld.shared.u32 	%r431, [%r12+8272];
	ld.shared.u32 	%r432, [%r21+5120];
	add.s32 	%r433, %r432, %r431;
	ld.shared.u32 	%r434, [%r14+8192];
	min.s32 	%r435, %r433, %r434;
	st.shared.u32 	[%r14+8192], %r435;
	ld.shared.u32 	%r436, [%r12+8272];
	ld.shared.u32 	%r437, [%r21+5248];
	add.s32 	%r438, %r437, %r436;
	ld.shared.u32 	%r439, [%r14+8320];
	min.s32 	%r440, %r438, %r439;
	st.shared.u32 	[%r14+8320], %r440;
	bar.sync 	0;
	ld.shared.u32 	%r441, [%r12+84];
	ld.shared.u32 	%r442, [%r21+5376];
	add.s32 	%r443, %r442, %r441;
	ld.shared.u32 	%r444, [%r14];
	min.s32 	%r445, %r443, %r444;
	st.shared.u32 	[%r14], %r445;
	ld.shared.u32 	%r446, [%r12+84];
	ld.shared.u32 	%r447, [%r21+5504];
	add.s32 	%r448, %r447, %r446;
	ld.shared.u32 	%r449, [%r14+128];
	min.s32 	%r450, %r448, %r449;
	st.shared.u32 	[%r14+128], %r450;
	ld.shared.u32 	%r451, [%r12+8276];
	ld.shared.u32 	%r452, [%r21+5376];
	add.s32 	%r453, %r452, %r451;
	ld.shared.u32 	%r454, [%r14+8192];
	min.s32 	%r455, %r453, %r454;
	st.shared.u32 	[%r14+8192], %r455;
	ld.shared.u32 	%r456, [%r12+8276];
	ld.shared.u32 	%r457, [%r21+5504];
	add.s32 	%r458, %r457, %r456;
	ld.shared.u32 	%r459, [%r14+8320];
	min.s32 	%r460, %r458, %r459;
	st.shared.u32 	[%r14+8320], %r460;
	bar.sync 	0;
	ld.shared.u32 	%r461, [%r12+88];
	ld.shared.u32 	%r462, [%r21+5632];
	add.s32 	%r463, %r462, %r461;
	ld.shared.u32 	%r464, [%r14];
	min.s32 	%r465, %r463, %r464;
	st.shared.u32 	[%r14], %r465;
	ld.shared.u32 	%r466, [%r12+88];
	ld.shared.u32 	%r467, [%r21+5760];
	add.s32 	%r468, %r467, %r466;
	ld.shared.u32 	%r469, [%r14+128];
	min.s32 	%r470, %r468, %r469;
	st.shared.u32 	[%r14+128], %r470;
	ld.shared.u32 	%r471, [%r12+8280];
	ld.shared.u32 	%r472, [%r21+5632];
	add.s32 	%r473, %r472, %r471;
	ld.shared.u32 	%r474, [%r14+8192];
	min.s32 	%r475, %r473, %r474;
	st.shared.u32 	[%r14+8192], %r475;
	ld.shared.u32 	%r476, [%r12+8280];
	ld.shared.u32 	%r477, [%r21+5760];
	add.s32 	%r478, %r477, %r476;
	ld.shared.u32 	%r479, [%r14+8320];
	min.s32 	%r480, %r478, %r479;
	st.shared.u32 	[%r14+8320], %r480;
	bar.sync 	0;
	ld.shared.u32 	%r481, [%r12+92];
	ld.shared.u32 	%r482, [%r21+5888];
	add.s32 	%r483, %r482, %r481;
	ld.shared.u32 	%r484, [%r14];
	min.s32 	%r485, %r483, %r484;
	st.shared.u32 	[%r14], %r485;
	ld.shared.u32 	%r486, [%r12+92];
	ld.shared.u32 	%r487, [%r21+6016];
	add.s32 	%r488, %r487, %r486;
	ld.shared.u32 	%r489, [%r14+128];
	min.s32 	%r490, %r488, %r489;
	st.shared.u32 	[%r14+128], %r490;
	ld.shared.u32 	%r491, [%r12+8284];
	ld.shared.u32 	%r492, [%r21+5888];
	add.s32 	%r493, %r492, %r491;
	ld.shared.u32 	%r494, [%r14+8192];
	min.s32 	%r495, %r493, %r494;
	st.shared.u32 	[%r14+8192], %r495;
	ld.shared.u32 	%r496, [%r12+8284];
	ld.shared.u32 	%r497, [%r21+6016];
	add.s32 	%r498, %r497, %r496;
	ld.shared.u32 	%r499, [%r14+8320];
	min.s32 	%r500, %r498, %r499;
	st.shared.u32 	[%r14+8320], %r500;
	bar.sync 	0;
	ld.shared.u32 	%r501, [%r12+96];
	ld.shared.u32 	%r502, [%r21+6144];
	add.s32 	%r503, %r502, %r501;
	ld.shared.u32 	%r504, [%r14];
	min.s32 	%r505, %r503, %r504;
	st.shared.u32 	[%r14], %r505;
	ld.shared.u32 	%r506, [%r12+96];
	ld.shared.u32 	%r507, [%r21+6272];
	add.s32 	%r508, %r507, %r506;
	ld.shared.u32 	%r509, [%r14+128];
	min.s32 	%r510, %r508, %r509;
	st.shared.u32 	[%r14+128], %r510;
	ld.shared.u32 	%r511, [%r12+8288];
	ld.shared.u32 	%r512, [%r21+6144];
	add.s32 	%r513, %r512, %r511;
	ld.shared.u32 	%r514, [%r14+8192];
	min.s32 	%r515, %r513, %r514;
	st.shared.u32 	[%r14+8192], %r515;
	ld.shared.u32 	%r516, [%r12+8288];
	ld.shared.u32 	%r517, [%r21+6272];
	add.s32 	%r518, %r517, %r516;
	ld.shared.u32 	%r519, [%r14+8320];
	min.s32 	%r520, %r518, %r519;
	st.shared.u32 	[%r14+8320], %r520;
	bar.sync 	0;
	ld.shared.u32 	%r521, [%r12+100];
	ld.shared.u32 	%r522, [%r21+6400];
	add.s32 	%r523, %r522, %r521;
	ld.shared.u32 	%r524, [%r14];
	min.s32 	%r525, %r523, %r524;
	st.shared.u32 	[%r14], %r525;
	ld.shared.u32 	%r526, [%r12+100];
	ld.shared.u32 	%r527, [%r21+6528];
	add.s32 	%r528, %r527, %r526;
	ld.shared.u32 	%r529, [%r14+128];
	min.s32 	%r530, %r528, %r529;
	st.shared.u32 	[%r14+128], %r530;
	ld.shared.u32 	%r531, [%r12+8292];
	ld.shared.u32 	%r532, [%r21+6400];
	add.s32 	%r533, %r532, %r531;
	ld.shared.u32 	%r534, [%r14+8192];
	min.s32 	%r535, %r533, %r534;
	st.shared.u32 	[%r14+8192], %r535;
	ld.shared.u32 	%r536, [%r12+8292];
	ld.shared.u32 	%r537, [%r21+6528];
	add.s32 	%r538, %r537, %r536;
	ld.shared.u32 	%r539, [%r14+8320];
	min.s32 	%r540, %r538, %r539;
	st.shared.u32 	[%r14+8320], %r540;
	bar.sync 	0;
	ld.shared.u32 	%r541, [%r12+104];
	ld.shared.u32 	%r542, [%r21+6656];
	add.s32 	%r543, %r542, %r541;
	ld.shared.u32 	%r544, [%r14];
	min.s32 	%r545, %r543, %r544;
	st.shared.u32 	[%r14], %r545;
	ld.shared.u32 	%r546, [%r12+104];
	ld.shared.u32 	%r547, [%r21+6784];
	add.s32 	%r548, %r547, %r546;
	ld.shared.u32 	%r549, [%r14+128];
	min.s32 	%r550, %r548, %r549;
	st.shared.u32 	[%r14+128], %r550;
	ld.shared.u32 	%r551, [%r12+8296];
	ld.shared.u32 	%r552, [%r21+6656];
	add.s32 	%r553, %r552, %r551;
	ld.shared.u32 	%r554, [%r14+8192];
	min.s32 	%r555, %r553, %r554;
	st.shared.u32 	[%r14+8192], %r555;
	ld.shared.u32 	%r556, [%r12+8296];
	ld.shared.u32 	%r557, [%r21+6784];
	add.s32 	%r558, %r557, %r556;
	ld.shared.u32 	%r559, [%r14+8320];
	min.s32 	%r560, %r558, %r559;
	st.shared.u32 	[%r14+8320], %r560;
	bar.sync 	0;
	ld.shared.u32 	%r561, [%r12+108];
	ld.shared.u32 	%r562, [%r21+6912];
	add.s32 	%r563, %r562, %r561;
	ld.shared.u32 	%r564, [%r14];
	min.s32 	%r565, %r563, %r564;
	st.shared.u32 	[%r14], %r565;
	ld.shared.u32 	%r566, [%r12+108];
	ld.shared.u32 	%r567, [%r21+7040];
	add.s32 	%r568, %r567, %r566;
	ld.shared.u32 	%r569, [%r14+128];
	min.s32 	%r570, %r568, %r569;
	st.shared.u32 	[%r14+128], %r570;
	ld.shared.u32 	%r571, [%r12+8300];
	ld.shared.u32 	%r572, [%r21+6912];
	add.s32 	%r573, %r572, %r571;
	ld.shared.u32 	%r574, [%r14+8192];
	min.s32 	%r575, %r573, %r574;
	st.shared.u32 	[%r14+8192], %r575;
	ld.shared.u32 	%r576, [%r12+8300];
	ld.shared.u32 	%r577, [%r21+7040];
	add.s32 	%r578, %r577, %r576;
	ld.shared.u32 	%r579, [%r14+8320];
	min.s32 	%r580, %r578, %r579;
	st.shared.u32 	[%r14+8320], %r580;
	bar.sync 	0;
	ld.shared.u32 	%r581, [%r12+112];
	ld.shared.u32 	%r582, [%r21+7168];
	add.s32 	%r583, %r582, %r581;
	ld.shared.u32 	%r584, [%r14];
	min.s32 	%r585, %r583, %r584;
	st.shared.u32 	[%r14], %r585;
	ld.shared.u32 	%r586, [%r12+112];
	ld.shared.u32 	%r587, [%r21+7296];
	add.s32 	%r588, %r587, %r586;
	ld.shared.u32 	%r589, [%r14+128];
	min.s32 	%r590, %r588, %r589;
	st.shared.u32 	[%r14+128], %r590;
	ld.shared.u32 	%r591, [%r12+8304];
	ld.shared.u32 	%r592, [%r21+7168];
	add.s32 	%r593, %r592, %r591;
	ld.shared.u32 	%r594, [%r14+8192];
	min.s32 	%r595, %r593, %r594;
	st.shared.u32 	[%r14+8192], %r595;
	ld.shared.u32 	%r596, [%r12+8304];
	ld.shared.u32 	%r597, [%r21+7296];
	add.s32 	%r598, %r597, %r596;
	ld.shared.u32 	%r599, [%r14+8320];
	min.s32 	%r600, %r598, %r599;
	st.shared.u32 	[%r14+8320], %r600;
	bar.sync 	0;
	ld.shared.u32 	%r601, [%r12+116];
	ld.shared.u32 	%r602, [%r21+7424];
	add.s32 	%r603, %r602, %r601;
	ld.shared.u32 	%r604, [%r14];
	min.s32 	%r605, %r603, %r604;
	st.shared.u32 	[%r14], %r605;
	ld.shared.u32 	%r606, [%r12+116];
	ld.shared.u32 	%r607, [%r21+7552];
	add.s32 	%r608, %r607, %r606;
	ld.shared.u32 	%r609, [%r14+128];
	min.s32 	%r610, %r608, %r609;
	st.shared.u32 	[%r14+128], %r610;
	ld.shared.u32 	%r611, [%r12+8308];
	ld.shared.u32 	%r612, [%r21+7424];
	add.s32 	%r613, %r612, %r611;
	ld.shared.u32 	%r614, [%r14+8192];
	min.s32 	%r615, %r613, %r614;
	st.shared.u32 	[%r14+8192], %r615;
	ld.shared.u32 	%r616, [%r12+8308];
	ld.shared.u32 	%r617, [%r21+7552];
	add.s32 	%r618, %r617, %r616;
	ld.shared.u32 	%r619, [%r14+8320];
	min.s32 	%r620, %r618, %r619;
	st.shared.u32 	[%r14+8320], %r620;
	bar.sync 	0;
	ld.shared.u32 	%r621, [%r12+120];
	ld.shared.u32 	%r622, [%r21+7680];
	add.s32 	%r623, %r622, %r621;
	ld.shared.u32 	%r624, [%r14];
	min.s32 	%r625, %r623, %r624;
	st.shared.u32 	[%r14], %r625;
	ld.shared.u32 	%r626, [%r12+120];
	ld.shared.u32 	%r627, [%r21+7808];
	add.s32 	%r628, %r627, %r626;
	ld.shared.u32 	%r629, [%r14+128];
	min.s32 	%r630, %r628, %r629;
	st.shared.u32 	[%r14+128], %r630;
	ld.shared.u32 	%r631, [%r12+8312];
	ld.shared.u32 	%r632, [%r21+7680];
	add.s32 	%r633, %r632, %r631;
	ld.shared.u32 	%r634, [%r14+8192];
	min.s32 	%r635, %r633, %r634;
	st.shared.u32 	[%r14+8192], %r635;
	ld.shared.u32 	%r636, [%r12+8312];
	ld.shared.u32 	%r637, [%r21+7808];
	add.s32 	%r638, %r637, %r636;
	ld.shared.u32 	%r639, [%r14+8320];
	min.s32 	%r640, %r638, %r639;
	st.shared.u32 	[%r14+8320], %r640;
	bar.sync 	0;
	ld.shared.u32 	%r641, [%r12+124];
	ld.shared.u32 	%r642, [%r21+7936];
	add.s32 	%r643, %r642, %r641;
	ld.shared.u32 	%r644, [%r14];
	min.s32 	%r645, %r643, %r644;
	st.shared.u32 	[%r14], %r645;
	ld.shared.u32 	%r646, [%r12+124];
	ld.shared.u32 	%r647, [%r21+8064];
	add.s32 	%r648, %r647, %r646;
	ld.shared.u32 	%r649, [%r14+128];
	min.s32 	%r650, %r648, %r649;
	st.shared.u32 	[%r14+128], %r650;
	ld.shared.u32 	%r651, [%r12+8316];
	ld.shared.u32 	%r652, [%r21+7936];
	add.s32 	%r653, %r652, %r651;
	ld.shared.u32 	%r654, [%r14+8192];
	min.s32 	%r655, %r653, %r654;
	st.shared.u32 	[%r14+8192], %r655;
	ld.shared.u32 	%r656, [%r12+8316];
	ld.shared.u32 	%r657, [%r21+8064];
	add.s32 	%r658, %r657, %r656;
	ld.shared.u32 	%r659, [%r14+8320];
	min.s32 	%r660, %r658, %r659;
	st.shared.u32 	[%r14+8320], %r660;
	bar.sync 	0;
	ld.shared.u32 	%r661, [%r12+128];
	ld.shared.u32 	%r662, [%r21+8192];
	add.s32 	%r663, %r662, %r661;
	ld.shared.u32 	%r664, [%r14];
	min.s32 	%r665, %r663, %r664;
	st.shared.u32 	[%r14], %r665;
	ld.shared.u32 	%r666, [%r12+128];
	ld.shared.u32 	%r667, [%r21+8320];
	add.s32 	%r668, %r667, %r666;
	ld.shared.u32 	%r669, [%r14+128];
	min.s32 	%r670, %r668, %r669;
	st.shared.u32 	[%r14+128], %r670;
	ld.shared.u32 	%r671, [%r12+8320];
	ld.shared.u32 	%r672, [%r21+8192];
	add.s32 	%r673, %r672, %r671;
	ld.shared.u32 	%r674, [%r14+8192];
	min.s32 	%r675, %r673, %r674;
	st.shared.u32 	[%r14+8192], %r675;
	ld.shared.u32 	%r676, [%r12+8320];
	ld.shared.u32 	%r677, [%r21+8320];
	add.s32 	%r678, %r677, %r676;
	ld.shared.u32 	%r679, [%r14+8320];
	min.s32 	%r680, %r678, %r679;
	st.shared.u32 	[%r14+8320], %r680;
	bar.sync 	0;
	ld.shared.u32 	%r681, [%r12+132];
	ld.shared.u32 	%r682, [%r21+8448];
	add.s32 	%r683, %r682, %r681;
	ld.shared.u32 	%r684, [%r14];
	min.s32 	%r685, %r683, %r684;
	st.shared.u32 	[%r14], %r685;
	ld.shared.u32 	%r686, [%r12+132];
	ld.shared.u32 	%r687, [%r21+8576];
	add.s32 	%r688, %r687, %r686;
	ld.shared.u32 	%r689, [%r14+128];
	min.s32 	%r690, %r688, %r689;
	st.shared.u32 	[%r14+128], %r690;
	ld.shared.u32 	%r691, [%r12+8324];
	ld.shared.u32 	%r692, [%r21+8448];
	add.s32 	%r693, %r692, %r691;
	ld.shared.u32 	%r694, [%r14+8192];
	min.s32 	%r695, %r693, %r694;
	st.shared.u32 	[%r14+8192], %r695;
	ld.shared.u32 	%r696, [%r12+8324];
	ld.shared.u32 	%r697, [%r21+8576];
	add.s32 	%r698, %r697, %r696;
	ld.shared.u32 	%r699, [%r14+8320];
	min.s32 	%r700, %r698, %r699;
	st.shared.u32 	[%r14+8320], %r700;
	bar.sync 	0;
	ld.shared.u32 	%r701, [%r12+136];
	ld.shared.u32 	%r702, [%r21+8704];
	add.s32 	%r703, %r702, %r701;
	ld.shared.u32 	%r704, [%r14];
	min.s32 	%r705, %r703, %r704;
	st.shared.u32 	[%r14], %r705;
	ld.shared.u32 	%r706, [%r12+136];
	ld.shared.u32 	%r707, [%r21+8832];
	add.s32 	%r708, %r707, %r706;
	ld.shared.u32 	%r709, [%r14+128];
	min.s32 	%r710, %r708, %r709;
	st.shared.u32 	[%r14+128], %r710;
	ld.shared.u32 	%r711, [%r12+8328];
	ld.shared.u32 	%r712, [%r21+8704];
	add.s32 	%r713, %r712, %r711;
	ld.shared.u32 	%r714, [%r14+8192];
	min.s32 	%r715, %r713, %r714;
	st.shared.u32 	[%r14+8192], %r715;
	ld.shared.u32 	%r716, [%r12+8328];
	ld.shared.u32 	%r717, [%r21+8832];
	add.s32 	%r718, %r717, %r716;
	ld.shared.u32 	%r719, [%r14+8320];
	min.s32 	%r720, %r718, %r719;
	st.shared.u32 	[%r14+8320], %r720;
	bar.sync 	0;
	ld.shared.u32 	%r721, [%r12+140];
	ld.shared.u32 	%r722, [%r21+8960];
	add.s32 	%r723, %r722, %r721;
	ld.shared.u32 	%r724, [%r14];
	min.s32 	%r725, %r723, %r724;
	st.shared.u32 	[%r14], %r725;
	ld.shared.u32 	%r726, [%r12+140];
	ld.shared.u32 	%r727, [%r21+9088];
	add.s32 	%r728, %r727, %r726;
	ld.shared.u32 	%r729, [%r14+128];
	min.s32 	%r730, %r728, %r729;
	st.shared.u32 	[%r14+128], %r730;
	ld.shared.u32 	%r731, [%r12+8332];
	ld.shared.u32 	%r732, [%r21+8960];
	add.s32 	%r733, %r732, %r731;
	ld.shared.u32 	%r734, [%r14+8192];
	min.s32 	%r735, %r733, %r734;
	st.shared.u32 	[%r14+8192], %r735;
	ld.shared.u32 	%r736, [%r12+8332];
	ld.shared.u32 	%r737, [%r21+9088];
	add.s32 	%r738, %r737, %r736;
	ld.shared.u32 	%r739, [%r14+8320];
	min.s32 	%r740, %r738, %r739;
	st.shared.u32 	[%r14+8320], %r740;
	bar.sync 	0;
	ld.shared.u32 	%r741, [%r12+144];
	ld.shared.u32 	%r742, [%r21+9216];
	add.s32 	%r743, %r742, %r741;
	ld.shared.u32 	%r744, [%r14];
	min.s32 	%r745, %r743, %r744;
	st.shared.u32 	[%r14], %r745;
	ld.shared.u32 	%r746, [%r12+144];
	ld.shared.u32 	%r747, [%r21+9344];
	add.s32 	%r748, %r747, %r746;
	ld.shared.u32 	%r749, [%r14+128];
	min.s32 	%r750, %r748, %r749;
	st.shared.u32 	[%r14+128], %r750;
	ld.shared.u32 	%r751, [%r12+8336];
	ld.shared.u32 	%r752, [%r21+9216];
	add.s32 	%r753, %r752, %r751;
	ld.shared.u32 	%r754, [%r14+8192];
	min.s32 	%r755, %r753, %r754;
	st.shared.u32 	[%r14+8192], %r755;
	ld.shared.u32 	%r756, [%r12+8336];
	ld.shared.u32 	%r757, [%r21+9344];
	add.s32 	%r758, %r757, %r756;
	ld.shared.u32 	%r759, [%r14+8320];
	min.s32 	%r760, %r758, %r759;
	st.shared.u32 	[%r14+8320], %r760;
	bar.sync 	0;
	ld.shared.u32 	%r761, [%r12+148];
	ld.shared.u32 	%r762, [%r21+9472];
	add.s32 	%r763, %r762, %r761;
	ld.shared.u32 	%r764, [%r14];
	min.s32 	%r765, %r763, %r764;
	st.shared.u32 	[%r14], %r765;
	ld.shared.u32 	%r766, [%r12+148];
	ld.shared.u32 	%r767, [%r21+9600];
	add.s32 	%r768, %r767, %r766;
	ld.shared.u32 	%r769, [%r14+128];
	min.s32 	%r770, %r768, %r769;
	st.shared.u32 	[%r14+128], %r770;
	ld.shared.u32 	%r771, [%r12+8340];
	ld.shared.u32 	%r772, [%r21+9472];
	add.s32 	%r773, %r772, %r771;
	ld.shared.u32 	%r774, [%r14+8192];
	min.s32 	%r775, %r773, %r774;
	st.shared.u32 	[%r14+8192], %r775;
	ld.shared.u32 	%r776, [%r12+8340];
	ld.shared.u32 	%r777, [%r21+9600];
	add.s32 	%r778, %r777, %r776;
	ld.shared.u32 	%r779, [%r14+8320];
	min.s32 	%r780, %r778, %r779;
	st.shared.u32 	[%r14+8320], %r780;
	bar.sync 	0;
	ld.shared.u32 	%r781, [%r12+152];
	ld.shared.u32 	%r782, [%r21+9728];
	add.s32 	%r783, %r782, %r781;
	ld.shared.u32 	%r784, [%r14];
	min.s32 	%r785, %r783, %r784;
	st.shared.u32 	[%r14], %r785;
	ld.shared.u32 	%r786, [%r12+152];
	ld.shared.u32 	%r787, [%r21+9856];
	add.s32 	%r788, %r787, %r786;
	ld.shared.u32 	%r789, [%r14+128];
	min.s32 	%r790, %r788, %r789;
	st.shared.u32 	[%r14+128], %r790;
	ld.shared.u32 	%r791, [%r12+8344];
	ld.shared.u32 	%r792, [%r21+9728];
	add.s32 	%r793, %r792, %r791;
	ld.shared.u32 	%r794, [%r14+8192];
	min.s32 	%r795, %r793, %r794;
	st.shared.u32 	[%r14+8192], %r795;
	ld.shared.u32 	%r796, [%r12+8344];
	ld.shared.u32 	%r797, [%r21+9856];
	add.s32 	%r798, %r797, %r796;
	ld.shared.u32 	%r799, [%r14+8320];
	min.s32 	%r800, %r798, %r799;
	st.shared.u32 	[%r14+8320], %r800;
	bar.sync 	0;
	ld.shared.u32 	%r801, [%r12+156];
	ld.shared.u32 	%r802, [%r21+9984];
	add.s32 	%r803, %r802, %r801;
	ld.shared.u32 	%r804, [%r14];
	min.s32 	%r805, %r803, %r804;
	st.shared.u32 	[%r14], %r805;
	ld.shared.u32 	%r806, [%r12+156];
	ld.shared.u32 	%r807, [%r21+10112];
	add.s32 	%r808, %r807, %r806;
	ld.shared.u32 	%r809, [%r14+128];
	min.s32 	%r810, %r808, %r809;
	st.shared.u32 	[%r14+128], %r810;
	ld.shared.u32 	%r811, [%r12+8348];
	ld.shared.u32 	%r812, [%r21+9984];
	add.s32 	%r813, %r812, %r811;
	ld.shared.u32 	%r814, [%r14+8192];
	min.s32 	%r815, %r813, %r814;
	st.shared.u32 	[%r14+8192], %r815;
	ld.shared.u32 	%r816, [%r12+8348];
	ld.shared.u32 	%r817, [%r21+10112];
	add.s32 	%r818, %r817, %r816;
	ld.shared.u32 	%r819, [%r14+8320];
	min.s32 	%r820, %r818, %r819;
	st.shared.u32 	[%r14+8320], %r820;
	bar.sync 	0;
	ld.shared.u32 	%r821, [%r12+160];
	ld.shared.u32 	%r822, [%r21+10240];
	add.s32 	%r823, %r822, %r821;
	ld.shared.u32 	%r824, [%r14];
	min.s32 	%r825, %r823, %r824;
	st.shared.u32 	[%r14], %r825;
	ld.shared.u32 	%r826, [%r12+160];
	ld.shared.u32 	%r827, [%r21+10368];
	add.s32 	%r828, %r827, %r826;
	ld.shared.u32 	%r829, [%r14+128];
	min.s32 	%r830, %r828, %r829;
	st.shared.u32 	[%r14+128], %r830;
	ld.shared.u32 	%r831, [%r12+8352];
	ld.shared.u32 	%r832, [%r21+10240];
	add.s32 	%r833, %r832, %r831;
	ld.shared.u32 	%r834, [%r14+8192];
	min.s32 	%r835, %r833, %r834;
	st.shared.u32 	[%r14+8192], %r835;
	ld.shared.u32 	%r836, [%r12+8352];
	ld.shared.u32 	%r837, [%r21+10368];
	add.s32 	%r838, %r837, %r836;
	ld.shared.u32 	%r839, [%r14+8320];
	min.s32 	%r840, %r838, %r839;
	st.shared.u32 	[%r14+8320], %r840;
	bar.sync 	0;
	ld.shared.u32 	%r841, [%r12+164];
	ld.shared.u32 	%r842, [%r21+10496];
	add.s32 	%r843, %r842, %r841;
	ld.shared.u32 	%r844, [%r14];
	min.s32 	%r845, %r843, %r844;
	st.shared.u32 	[%r14], %r845;
	ld.shared.u32 	%r846, [%r12+164];
	ld.shared.u32 	%r847, [%r21+10624];
	add.s32 	%r848, %r847, %r846;
	ld.shared.u32 	%r849, [%r14+128];
	min.s32 	%r850, %r848, %r849;
	st.shared.u32 	[%r14+128], %r850;
	ld.shared.u32 	%r851, [%r12+8356];
	ld.shared.u32 	%r852, [%r21+10496];
	add.s32 	%r853, %r852, %r851;
	ld.shared.u32 	%r854, [%r14+8192];
	min.s32 	%r855, %r853, %r854;
	st.shared.u32 	[%r14+8192], %r855;
	ld.shared.u32 	%r856, [%r12+8356];
	ld.shared.u32 	%r857, [%r21+10624];
	add.s32 	%r858, %r857, %r856;
	ld.shared.u32 	%r859, [%r14+8320];
	min.s32 	%r860, %r858, %r859;
	st.shared.u32 	[%r14+8320], %r860;
	bar.sync 	0;
	ld.shared.u32 	%r861, [%r12+168];
	ld.shared.u32 	%r862, [%r21+10752];
	add.s32 	%r863, %r862, %r861;
	ld.shared.u32 	%r864, [%r14];
	min.s32 	%r865, %r863, %r864;
	st.shared.u32 	[%r14], %r865;
	ld.shared.u32 	%r866, [%r12+168];
	ld.shared.u32 	%r867, [%r21+10880];
	add.s32 	%r868, %r867, %r866;
	ld.shared.u32 	%r869, [%r14+128];
	min.s32 	%r870, %r868, %r869;
	st.shared.u32 	[%r14+128], %r870;
	ld.shared.u32 	%r871, [%r12+8360];
	ld.shared.u32 	%r872, [%r21+10752];
	add.s32 	%r873, %r872, %r871;
	ld.shared.u32 	%r874, [%r14+8192];
	min.s32 	%r875, %r873, %r874;
	st.shared.u32 	[%r14+8192], %r875;
	ld.shared.u32 	%r876, [%r12+8360];
	ld.shared.u32 	%r877, [%r21+10880];
	add.s32 	%r878, %r877, %r876;
	ld.shared.u32 	%r879, [%r14+8320];
	min.s32 	%r880, %r878, %r879;
	st.shared.u32 	[%r14+8320], %r880;
	bar.sync 	0;
	ld.shared.u32 	%r881, [%r12+172];
	ld.shared.u32 	%r882, [%r21+11008];
	add.s32 	%r883, %r882, %r881;
	ld.shared.u32 	%r884, [%r14];
	min.s32 	%r885, %r883, %r884;
	st.shared.u32 	[%r14], %r885;
	ld.shared.u32 	%r886, [%r12+172];
	ld.shared.u32 	%r887, [%r21+11136];
	add.s32 	%r888, %r887, %r886;
	ld.shared.u32 	%r889, [%r14+128];
	min.s32 	%r890, %r888, %r889;
	st.shared.u32 	[%r14+128], %r890;
	ld.shared.u32 	%r891, [%r12+8364];
	ld.shared.u32 	%r892, [%r21+11008];
	add.s32 	%r893, %r892, %r891;
	ld.shared.u32 	%r894, [%r14+8192];
	min.s32 	%r895, %r893, %r894;
	st.shared.u32 	[%r14+8192], %r895;
	ld.shared.u32 	%r896, [%r12+8364];
	ld.shared.u32 	%r897, [%r21+11136];
	add.s32 	%r898, %r897, %r896;
	ld.shared.u32 	%r899, [%r14+8320];
	min.s32 	%r900, %r898, %r899;
	st.shared.u32 	[%r14+8320], %r900;
	bar.sync 	0;
	ld.shared.u32 	%r901, [%r12+176];
	ld.shared.u32 	%r902, [%r21+11264];
	add.s32 	%r903, %r902, %r901;
	ld.shared.u32 	%r904, [%r14];
	min.s32 	%r905, %r903, %r904;
	st.shared.u32 	[%r14], %r905;
	ld.shared.u32 	%r906, [%r12+176];
	ld.shared.u32 	%r907, [%r21+11392];
	add.s32 	%r908, %r907, %r906;
	ld.shared.u32 	%r909, [%r14+128];
	min.s32 	%r910, %r908, %r909;
	st.shared.u32 	[%r14+128], %r910;
	ld.shared.u32 	%r911, [%r12+8368];
	ld.shared.u32 	%r912, [%r21+11264];
	add.s32 	%r913, %r912, %r911;
	ld.shared.u32 	%r914, [%r14+8192];
	min.s32 	%r915, %r913, %r914;
	st.shared.u32 	[%r14+8192], %r915;
	ld.shared.u32 	%r916, [%r12+8368];
	ld.shared.u32 	%r917, [%r21+11392];
	add.s32 	%r918, %r917, %r916;
	ld.shared.u32 	%r919, [%r14+8320];
	min.s32 	%r920, %r918, %r919;
	st.shared.u32 	[%r14+8320], %r920;
	bar.sync 	0;
	ld.shared.u32 	%r921, [%r12+180];
	ld.shared.u32 	%r922, [%r21+11520];
	add.s32 	%r923, %r922, %r921;
	ld.shared.u32 	%r924, [%r14];
	min.s32 	%r925, %r923, %r924;
	st.shared.u32 	[%r14], %r925;
	ld.shared.u32 	%r926, [%r12+180];
	ld.shared.u32 	%r927, [%r21+11648];
	add.s32 	%r928, %r927, %r926;
	ld.shared.u32 	%r929, [%r14+128];
	min.s32 	%r930, %r928, %r929;
	st.shared.u32 	[%r14+128], %r930;
	ld.shared.u32 	%r931, [%r12+8372];
	ld.shared.u32 	%r932, [%r21+11520];
	add.s32 	%r933, %r932, %r931;
	ld.shared.u32 	%r934, [%r14+8192];
	min.s32 	%r935, %r933, %r934;
	st.shared.u32 	[%r14+8192], %r935;
	ld.shared.u32 	%r936, [%r12+8372];
	ld.shared.u32 	%r937, [%r21+11648];
	add.s32 	%r938, %r937, %r936;
	ld.shared.u32 	%r939, [%r14+8320];
	min.s32 	%r940, %r938, %r939;
	st.shared.u32 	[%r14+8320], %r940;
	bar.sync 	0;
	ld.shared.u32 	%r941, [%r12+184];
	ld.shared.u32 	%r942, [%r21+11776];
	add.s32 	%r943, %r942, %r941;
	ld.shared.u32 	%r944, [%r14];
	min.s32 	%r945, %r943, %r944;
	st.shared.u32 	[%r14], %r945;
	ld.shared.u32 	%r946, [%r12+184];
	ld.shared.u32 	%r947, [%r21+11904];
	add.s32 	%r948, %r947, %r946;
	ld.shared.u32 	%r949, [%r14+128];
	min.s32 	%r950, %r948, %r949;
	st.shared.u32 	[%r14+128], %r950;
	ld.shared.u32 	%r951, [%r12+8376];
	ld.shared.u32 	%r952, [%r21+11776];
	add.s32 	%r953, %r952, %r951;
	ld.shared.u32 	%r954, [%r14+8192];
	min.s32 	%r955, %r953, %r954;
	st.shared.u32 	[%r14+8192], %r955;
	ld.shared.u32 	%r956, [%r12+8376];
	ld.shared.u32 	%r957, [%r21+11904];
	add.s32 	%r958, %r957, %r956;
	ld.shared.u32 	%r959, [%r14+8320];
	min.s32 	%r960, %r958, %r959;
	st.shared.u32 	[%r14+8320], %r960;
	bar.sync 	0;
	ld.shared.u32 	%r961, [%r12+188];
	ld.shared.u32 	%r962, [%r21+12032];
	add.s32 	%r963, %r962, %r961;
	ld.shared.u32 	%r964, [%r14];
	min.s32 	%r965, %r963, %r964;
	st.shared.u32 	[%r14], %r965;
	ld.shared.u32 	%r966, [%r12+188];
	ld.shared.u32 	%r967, [%r21+12160];
	add.s32 	%r968, %r967, %r966;
	ld.shared.u32 	%r969, [%r14+128];
	min.s32 	%r970, %r968, %r969;
	st.shared.u32 	[%r14+128], %r970;
	ld.shared.u32 	%r971, [%r12+8380];
	ld.shared.u32 	%r972, [%r21+12032];
	add.s32 	%r973, %r972, %r971;
	ld.shared.u32 	%r974, [%r14+8192];
	min.s32 	%r975, %r973, %r974;
	st.shared.u32 	[%r14+8192], %r975;
	ld.shared.u32 	%r976, [%r12+8380];
	ld.shared.u32 	%r977, [%r21+12160];
	add.s32 	%r978, %r977, %r976;
	ld.shared.u32 	%r979, [%r14+8320];
	min.s32 	%r980, %r978, %r979;
	st.shared.u32 	[%r14+8320], %r980;
	bar.sync 	0;
	ld.shared.u32 	%r981, [%r12+192];
	ld.shared.u32 	%r982, [%r21+12288];
	add.s32 	%r983, %r982, %r981;
	ld.shared.u32 	%r984, [%r14];
	min.s32 	%r985, %r983, %r984;
	st.shared.u32 	[%r14], %r985;
	ld.shared.u32 	%r986, [%r12+192];
	ld.shared.u32 	%r987, [%r21+12416];
	add.s32 	%r988, %r987, %r986;
	ld.shared.u32 	%r989, [%r14+128];
	min.s32 	%r990, %r988, %r989;
	st.shared.u32 	[%r14+128], %r990;
	ld.shared.u32 	%r991, [%r12+8384];
	ld.shared.u32 	%r992, [%r21+12288];
	add.s32 	%r993, %r992, %r991;
	ld.shared.u32 	%r994, [%r14+8192];
	min.s32 	%r995, %r993, %r994;
	st.shared.u32 	[%r14+8192], %r995;
	ld.shared.u32 	%r996, [%r12+8384];
	ld.shared.u32 	%r997, [%r21+12416];
	add.s32 	%r998, %r997, %r996;
	ld.shared.u32 	%r999, [%r14+8320];
	min.s32 	%r1000, %r998, %r999;
	st.shared.u32 	[%r14+8320], %r1000;
	bar.sync 	0;
	ld.shared.u32 	%r1001, [%r12+196];
	ld.shared.u32 	%r1002, [%r21+12544];
	add.s32 	%r1003, %r1002, %r1001;
	ld.shared.u32 	%r1004, [%r14];
	min.s32 	%r1005, %r1003, %r1004;
	st.shared.u32 	[%r14], %r1005;
	ld.shared.u32 	%r1006, [%r12+196];
	ld.shared.u32 	%r1007, [%r21+12672];
	add.s32 	%r1008, %r1007, %r1006;
	ld.shared.u32 	%r1009, [%r14+128];
	min.s32 	%r1010, %r1008, %r1009;
	st.shared.u32 	[%r14+128], %r1010;
	ld.shared.u32 	%r1011, [%r12+8388];
	ld.shared.u32 	%r1012, [%r21+12544];
	add.s32 	%r1013, %r1012, %r1011;
	ld.shared.u32 	%r1014, [%r14+8192];
	min.s32 	%r1015, %r1013, %r1014;
	st.shared.u32 	[%r14+8192], %r1015;
	ld.shared.u32 	%r1016, [%r12+8388];
	ld.shared.u32 	%r1017, [%r21+12672];
	add.s32 	%r1018, %r1017, %r1016;
	ld.shared.u32 	%r1019, [%r14+8320];
	min.s32 	%r1020, %r1018, %r1019;
	st.shared.u32 	[%r14+8320], %r1020;
	bar.sync 	0;
	ld.shared.u32 	%r1021, [%r12+200];
	ld.shared.u32 	%r1022, [%r21+12800];
	add.s32 	%r1023, %r1022, %r1021;
	ld.shared.u32 	%r1024, [%r14];
	min.s32 	%r1025, %r1023, %r1024;
	st.shared.u32 	[%r14], %r1025;
	ld.shared.u32 	%r1026, [%r12+200];
	ld.shared.u32 	%r1027, [%r21+12928];
	add.s32 	%r1028, %r1027, %r1026;
	ld.shared.u32 	%r1029, [%r14+128];
	min.s32 	%r1030, %r1028, %r1029;
	st.shared.u32 	[%r14+128], %r1030;
	ld.shared.u32 	%r1031, [%r12+8392];
	ld.shared.u32 	%r1032, [%r21+12800];
	add.s32 	%r1033, %r1032, %r1031;
	ld.shared.u32 	%r1034, [%r14+8192];
	min.s32 	%r1035, %r1033, %r1034;
	st.shared.u32 	[%r14+8192], %r1035;
	ld.shared.u32 	%r1036, [%r12+8392];
	ld.shared.u32 	%r1037, [%r21+12928];
	add.s32 	%r1038, %r1037, %r1036;
	ld.shared.u32 	%r1039, [%r14+8320];
	min.s32 	%r1040, %r1038, %r1039;
	st.shared.u32 	[%r14+8320], %r1040;
	bar.sync 	0;
	ld.shared.u32 	%r1041, [%r12+204];
	ld.shared.u32 	%r1042, [%r21+13056];
	add.s32 	%r1043, %r1042, %r1041;
	ld.shared.u32 	%r1044, [%r14];
	min.s32 	%r1045, %r1043, %r1044;
	st.shared.u32 	[%r14], %r1045;
	ld.shared.u32 	%r1046, [%r12+204];
	ld.shared.u32 	%r1047, [%r21+13184];
	add.s32 	%r1048, %r1047, %r1046;
	ld.shared.u32 	%r1049, [%r14+128];
	min.s32 	%r1050, %r1048, %r1049;
	st.shared.u32 	[%r14+128], %r1050;
	ld.shared.u32 	%r1051, [%r12+8396];
	ld.shared.u32 	%r1052, [%r21+13056];
	add.s32 	%r1053, %r1052, %r1051;
	ld.shared.u32 	%r1054, [%r14+8192];
	min.s32 	%r1055, %r1053, %r1054;
	st.shared.u32 	[%r14+8192], %r1055;
	ld.shared.u32 	%r1056, [%r12+8396];
	ld.shared.u32 	%r1057, [%r21+13184];
	add.s32 	%r1058, %r1057, %r1056;
	ld.shared.u32 	%r1059, [%r14+8320];
	min.s32 	%r1060, %r1058, %r1059;
	st.shared.u32 	[%r14+8320], %r1060;
	bar.sync 	0;
	ld.shared.u32 	%r1061, [%r12+208];
	ld.shared.u32 	%r1062, [%r21+13312];
	add.s32 	%r1063, %r1062, %r1061;
	ld.shared.u32 	%r1064, [%r14];
	min.s32 	%r1065, %r1063, %r1064;
	st.shared.u32 	[%r14], %r1065;
	ld.shared.u32 	%r1066, [%r12+208];
	ld.shared.u32 	%r1067, [%r21+13440];
	add.s32 	%r1068, %r1067, %r1066;
	ld.shared.u32 	%r1069, [%r14+128];
	min.s32 	%r1070, %r1068, %r1069;
	st.shared.u32 	[%r14+128], %r1070;
	ld.shared.u32 	%r1071, [%r12+8400];
	ld.shared.u32 	%r1072, [%r21+13312];
	add.s32 	%r1073, %r1072, %r1071;
	ld.shared.u32 	%r1074, [%r14+8192];
	min.s32 	%r1075, %r1073, %r1074;
	st.shared.u32 	[%r14+8192], %r1075;
	ld.shared.u32 	%r1076, [%r12+8400];
	ld.shared.u32 	%r1077, [%r21+13440];
	add.s32 	%r1078, %r1077, %r1076;
	ld.shared.u32 	%r1079, [%r14+8320];
	min.s32 	%r1080, %r1078, %r1079;
	st.shared.u32 	[%r14+8320], %r1080;
	bar.sync 	0;
	ld.shared.u32 	%r1081, [%r12+212];
	ld.shared.u32 	%r1082, [%r21+13568];
	add.s32 	%r1083, %r1082, %r1081;
	ld.shared.u32 	%r1084, [%r14];
	min.s32 	%r1085, %r1083, %r1084;
	st.shared.u32 	[%r14], %r1085;
	ld.shared.u32 	%r1086, [%r12+212];
	ld.shared.u32 	%r1087, [%r21+13696];
	add.s32 	%r1088, %r1087, %r1086;
	ld.shared.u32 	%r1089, [%r14+128];
	min.s32 	%r1090, %r1088, %r1089;
	st.shared.u32 	[%r14+128], %r1090;
	ld.shared.u32 	%r1091, [%r12+8404];
	ld.shared.u32 	%r1092, [%r21+13568];
	add.s32 	%r1093, %r1092, %r1091;
	ld.shared.u32 	%r1094, [%r14+8192];
	min.s32 	%r1095, %r1093, %r1094;
	st.shared.u32 	[%r14+8192], %r1095;
	ld.shared.u32 	%r1096, [%r12+8404];
	ld.shared.u32 	%r1097, [%r21+13696];
	add.s32 	%r1098, %r1097, %r1096;
	ld.shared.u32 	%r1099, [%r14+8320];
	min.s32 	%r1100, %r1098, %r1099;
	st.shared.u32 	[%r14+8320], %r1100;
	bar.sync 	0;
	ld.shared.u32 	%r1101, [%r12+216];
	ld.shared.u32 	%r1102, [%r21+13824];
	add.s32 	%r1103, %r1102, %r1101;
	ld.shared.u32 	%r1104, [%r14];
	min.s32 	%r1105, %r1103, %r1104;
	st.shared.u32 	[%r14], %r1105;
	ld.shared.u32 	%r1106, [%r12+216];
	ld.shared.u32 	%r1107, [%r21+13952];
	add.s32 	%r1108, %r1107, %r1106;
	ld.shared.u32 	%r1109, [%r14+128];
	min.s32 	%r1110, %r1108, %r1109;
	st.shared.u32 	[%r14+128], %r1110;
	ld.shared.u32 	%r1111, [%r12+8408];
	ld.shared.u32 	%r1112, [%r21+13824];
	add.s32 	%r1113, %r1112, %r1111;
	ld.shared.u32 	%r1114, [%r14+8192];
	min.s32 	%r1115, %r1113, %r1114;
	st.shared.u32 	[%r14+8192], %r1115;
	ld.shared.u32 	%r1116, [%r12+8408];
	ld.shared.u32 	%r1117, [%r21+13952];
	add.s32 	%r1118, %r1117, %r1116;
	ld.shared.u32 	%r1119, [%r14+8320];
	min.s32 	%r1120, %r1118, %r1119;
	st.shared.u32 	[%r14+8320], %r1120;
	bar.sync 	0;
	ld.shared.u32 	%r1121, [%r12+220];
	ld.shared.u32 	%r1122, [%r21+14080];
	add.s32 	%r1123, %r1122, %r1121;
	ld.shared.u32 	%r1124, [%r14];
	min.s32 	%r1125, %r1123, %r1124;
	st.shared.u32 	[%r14], %r1125;
	ld.shared.u32 	%r1126, [%r12+220];
	ld.shared.u32 	%r1127, [%r21+14208];
	add.s32 	%r1128, %r1127, %r1126;
	ld.shared.u32 	%r1129, [%r14+128];
	min.s32 	%r1130, %r1128, %r1129;
	st.shared.u32 	[%r14+128], %r1130;
	ld.shared.u32 	%r1131, [%r12+8412];
	ld.shared.u32 	%r1132, [%r21+14080];
	add.s32 	%r1133, %r1132, %r1131;
	ld.shared.u32 	%r1134, [%r14+8192];
	min.s32 	%r1135, %r1133, %r1134;
	st.shared.u32 	[%r14+8192], %r1135;
	ld.shared.u32 	%r1136, [%r12+8412];
	ld.shared.u32 	%r1137, [%r21+14208];
	add.s32 	%r1138, %r1137, %r1136;
	ld.shared.u32 	%r1139, [%r14+8320];
	min.s32 	%r1140, %r1138, %r1139;
	st.shared.u32 	[%r14+8320], %r1140;
	bar.sync 	0;
	ld.shared.u32 	%r1141, [%r12+224];
	ld.shared.u32 	%r1142, [%r21+14336];
	add.s32 	%r1143, %r1142, %r1141;
	ld.shared.u32 	%r1144, [%r14];
	min.s32 	%r1145, %r1143, %r1144;
	st.shared.u32 	[%r14], %r1145;
	ld.shared.u32 	%r1146, [%r12+224];
	ld.shared.u32 	%r1147, [%r21+14464];
	add.s32 	%r1148, %r1147, %r1146;
	ld.shared.u32 	%r1149, [%r14+128];
	min.s32 	%r1150, %r1148, %r1149;
	st.shared.u32 	[%r14+128], %r1150;
	ld.shared.u32 	%r1151, [%r12+8416];
	ld.shared.u32 	%r1152, [%r21+14336];
	add.s32 	%r1153, %r1152, %r1151;
	ld.shared.u32 	%r1154, [%r14+8192];
	min.s32 	%r1155, %r1153, %r1154;
	st.shared.u32 	[%r14+8192], %r1155;
	ld.shared.u32 	%r1156, [%r12+8416];
	ld.shared.u32 	%r1157, [%r21+14464];
	add.s32 	%r1158, %r1157, %r1156;
	ld.shared.u32 	%r1159, [%r14+8320];
	min.s32 	%r1160, %r1158, %r1159;
	st.shared.u32 	[%r14+8320], %r1160;
	bar.sync 	0;
	ld.shared.u32 	%r1161, [%r12+228];
	ld.shared.u32 	%r1162, [%r21+14592];
	add.s32 	%r1163, %r1162, %r1161;
	ld.shared.u32 	%r1164, [%r14];
	min.s32 	%r1165, %r1163, %r1164;
	st.shared.u32 	[%r14], %r1165;
	ld.shared.u32 	%r1166, [%r12+228];
	ld.shared.u32 	%r1167, [%r21+14720];
	add.s32 	%r1168, %r1167, %r1166;
	ld.shared.u32 	%r1169, [%r14+128];
	min.s32 	%r1170, %r1168, %r1169;
	st.shared.u32 	[%r14+128], %r1170;
	ld.shared.u32 	%r1171, [%r12+8420];
	ld.shared.u32 	%r1172, [%r21+14592];
	add.s32 	%r1173, %r1172, %r1171;
	ld.shared.u32 	%r1174, [%r14+8192];
	min.s32 	%r1175, %r1173, %r1174;
	st.shared.u32 	[%r14+8192], %r1175;
	ld.shared.u32 	%r1176, [%r12+8420];
	ld.shared.u32 	%r1177, [%r21+14720];
	add.s32 	%r1178, %r1177, %r1176;
	ld.shared.u32 	%r1179, [%r14+8320];
	min.s32 	%r1180, %r1178, %r1179;
	st.shared.u32 	[%r14+8320], %r1180;
	bar.sync 	0;
	ld.shared.u32 	%r1181, [%r12+232];
	ld.shared.u32 	%r1182, [%r21+14848];
	add.s32 	%r1183, %r1182, %r1181;
	ld.shared.u32 	%r1184, [%r14];
	min.s32 	%r1185, %r1183, %r1184;
	st.shared.u32 	[%r14], %r1185;
	ld.shared.u32 	%r1186, [%r12+232];
	ld.shared.u32 	%r1187, [%r21+14976];
	add.s32 	%r1188, %r1187, %r1186;
	ld.shared.u32 	%r1189, [%r14+128];
	min.s32 	%r1190, %r1188, %r1189;
	st.shared.u32 	[%r14+128], %r1190;
	ld.shared.u32 	%r1191, [%r12+8424];
	ld.shared.u32 	%r1192, [%r21+14848];
	add.s32 	%r1193, %r1192, %r1191;
	ld.shared.u32 	%r1194, [%r14+8192];
	min.s32 	%r1195, %r1193, %r1194;
	st.shared.u32 	[%r14+8192], %r1195;
	ld.shared.u32 	%r1196, [%r12+8424];
	ld.shared.u32 	%r1197, [%r21+14976];
	add.s32 	%r1198, %r1197, %r1196;
	ld.shared.u32 	%r1199, [%r14+8320];
	min.s32 	%r1200, %r1198, %r1199;
	st.shared.u32 	[%r14+8320], %r1200;
	bar.sync 	0;
	ld.shared.u32 	%r1201, [%r12+236];
	ld.shared.u32 	%r1202, [%r21+15104];
	add.s32 	%r1203, %r1202, %r1201;
	ld.shared.u32 	%r1204, [%r14];
	min.s32 	%r1205, %r1203, %r1204;
	st.shared.u32 	[%r14], %r1205;
	ld.shared.u32 	%r1206, [%r12+236];
	ld.shared.u32 	%r1207, [%r21+15232];
	add.s32 	%r1208, %r1207, %r1206;
	ld.shared.u32 	%r1209, [%r14+128];
	min.s32 	%r1210, %r1208, %r1209;
	st.shared.u32 	[%r14+128], %r1210;
	ld.shared.u32 	%r1211, [%r12+8428];
	ld.shared.u32 	%r1212, [%r21+15104];
	add.s32 	%r1213, %r1212, %r1211;
	ld.shared.u32 	%r1214, [%r14+8192];
	min.s32 	%r1215, %r1213, %r1214;
	st.shared.u32 	[%r14+8192], %r1215;
	ld.shared.u32 	%r1216, [%r12+8428];
	ld.shared.u32 	%r1217, [%r21+15232];
	add.s32 	%r1218, %r1217, %r1216;
	ld.shared.u32 	%r1219, [%r14+8320];
	min.s32 	%r1220, %r1218, %r1219;
	st.shared.u32 	[%r14+8320], %r1220;
	bar.sync 	0;
	ld.shared.u32 	%r1221, [%r12+240];
	ld.shared.u32 	%r1222, [%r21+15360];
	add.s32 	%r1223, %r1222, %r1221;
	ld.shared.u32 	%r1224, [%r14];
	min.s32 	%r1225, %r1223, %r1224;
	st.shared.u32 	[%r14], %r1225;
	ld.shared.u32 	%r1226, [%r12+240];
	ld.shared.u32 	%r1227, [%r21+15488];
	add.s32 	%r1228, %r1227, %r1226;
	ld.shared.u32 	%r1229, [%r14+128];
	min.s32 	%r1230, %r1228, %r1229;
	st.shared.u32 	[%r14+128], %r1230;
	ld.shared.u32 	%r1231, [%r12+8432];
	ld.shared.u32 	%r1232, [%r21+15360];
	add.s32 	%r1233, %r1232, %r1231;
	ld.shared.u32 	%r1234, [%r14+8192];
	min.s32 	%r1235, %r1233, %r1234;
	st.shared.u32 	[%r14+8192], %r1235;
	ld.shared.u32 	%r1236, [%r12+8432];
	ld.shared.u32 	%r1237, [%r21+15488];
	add.s32 	%r1238, %r1237, %r1236;
	ld.shared.u32 	%r1239, [%r14+8320];
	min.s32 	%r1240, %r1238, %r1239;
	st.shared.u32 	[%r14+8320], %r1240;
	bar.sync 	0;
	ld.shared.u32 	%r1241, [%r12+244];
	ld.shared.u32 	%r1242, [%r21+15616];
	add.s32 	%r1243, %r1242, %r1241;
	ld.shared.u32 	%r1244, [%r14];
	min.s32 	%r1245, %r1243, %r1244;
	st.shared.u32 	[%r14], %r1245;
	ld.shared.u32 	%r1246, [%r12+244];
	ld.shared.u32 	%r1247, [%r21+15744];
	add.s32 	%r1248, %r1247, %r1246;
	ld.shared.u32 	%r1249, [%r14+128];
	min.s32 	%r1250, %r1248, %r1249;
	st.shared.u32 	[%r14+128], %r1250;
	ld.shared.u32 	%r1251, [%r12+8436];
	ld.shared.u32 	%r1252, [%r21+15616];
	add.s32 	%r1253, %r1252, %r1251;
	ld.shared.u32 	%r1254, [%r14+8192];
	min.s32 	%r1255, %r1253, %r1254;
	st.shared.u32 	[%r14+8192], %r1255;
	ld.shared.u32 	%r1256, [%r12+8436];
	ld.shared.u32 	%r1257, [%r21+15744];
	add.s32 	%r1258, %r1257, %r1256;
	ld.shared.u32 	%r1259, [%r14+8320];
	min.s32 	%r1260, %r1258, %r1259;
	st.shared.u32 	[%r14+8320], %r1260;
	bar.sync 	0;
	ld.shared.u32 	%r1261, [%r12+248];
	ld.shared.u32 	%r1262, [%r21+15872];
	add.s32 	%r1263, %r1262, %r1261;
	ld.shared.u32 	%r1264, [%r14];
	min.s32 	%r1265, %r1263, %r1264;
	st.shared.u32 	[%r14], %r1265;
	ld.shared.u32 	%r1266, [%r12+248];
	ld.shared.u32 	%r1267, [%r21+16000];
	add.s32 	%r1268, %r1267, %r1266;
	ld.shared.u32 	%r1269, [%r14+128];
	min.s32 	%r1270, %r1268, %r1269;
	st.shared.u32 	[%r14+128], %r1270;
	ld.shared.u32 	%r1271, [%r12+8440];
	ld.shared.u32 	%r1272, [%r21+15872];
	add.s32 	%r1273, %r1272, %r1271;
	ld.shared.u32 	%r1274, [%r14+8192];
	min.s32 	%r1275, %r1273, %r1274;
	st.shared.u32 	[%r14+8192], %r1275;
	ld.shared.u32 	%r1276, [%r12+8440];
	ld.shared.u32 	%r1277, [%r21+16000];
	add.s32 	%r1278, %r1277, %r1276;
	ld.shared.u32 	%r1279, [%r14+8320];
	min.s32 	%r1280, %r1278, %r1279;
	st.shared.u32 	[%r14+8320], %r1280;
	bar.sync 	0;
	ld.shared.u32 	%r1281, [%r12+252];
	ld.shared.u32 	%r1282, [%r21+16128];
	add.s32 	%r1283, %r1282, %r1281;
	ld.shared.u32 	%r1284, [%r14];
	min.s32 	%r1285, %r1283, %r1284;
	st.shared.u32 	[%r14], %r1285;
	ld.shared.u32 	%r1286, [%r12+252];
	ld.shared.u32 	%r1287, [%r21+16256];
	add.s32 	%r1288, %r1287, %r1286;
	ld.shared.u32 	%r1289, [%r14+128];
	min.s32 	%r1290, %r1288, %r1289;
	st.shared.u32 	[%r14+128], %r1290;
	ld.shared.u32 	%r1291, [%r12+8444];
	ld.shared.u32 	%r1292, [%r21+16128];
	add.s32 	%r1293, %r1292, %r1291;
	ld.shared.u32 	%r1294, [%r14+8192];
	min.s32 	%r1295, %r1293, %r1294;
	st.shared.u32 	[%r14+8192], %r1295;
	ld.shared.u32 	%r1296, [%r12+8444];
	ld.shared.u32 	%r1297, [%r21+16256];
	add.s32 	%r1298, %r1297, %r1296;
	ld.shared.u32 	%r1299, [%r14+8320];
	min.s32 	%r1300, %r1298, %r1299;
	st.shared.u32 	[%r14+8320], %r1300;
	st.global.u32 	[%rd4], %r1285;
	st.global.u32 	[%rd4+128], %r1290;
	st.global.u32 	[%rd6], %r1295;
	st.global.u32 	[%rd6+128], %r1300;
	ret;

}
	// .globl	_Z6phase2Piiii
.visible .entry _Z6phase2Piiii(
	.param .u64 .ptr .align 1 _Z6phase2Piiii_param_0,
	.param .u32 _Z6phase2Piiii_param_1,
	.param .u32 _Z6phase2Piiii_param_2,
	.param .u32 _Z6phase2Piiii_param_3
)
{
	.reg .pred 	%p<11>;
	.reg .b32 	%r<1863>;
	.reg .b64 	%rd<15>;
	// demoted variable
	.shared .align 4 .b8 _ZZ6phase2PiiiiE10sb_for_pvt[16384];
	// demoted variable
	.shared .align 4 .b8 _ZZ6phase2PiiiiE10sb_for_pro[16384];
	ld.param.u64 	%rd6, [_Z6phase2Piiii_param_0];
	ld.param.u32 	%r30, [_Z6phase2Piiii_param_1];
	ld.param.u32 	%r31, [_Z6phase2Piiii_param_2];
	ld.param.u32 	%r32, [_Z6phase2Piiii_param_3];
	cvta.to.global.u64 	%rd1, %rd6;
	mov.u32 	%r33, %ctaid.y;
	add.s32 	%r1, %r32, %r33;
	mov.u32 	%r2, %ctaid.x;
	setp.ne.s32 	%p1, %r1, %r30;
	setp.ne.s32 	%p2, %r2, %r30;
	and.pred  	%p3, %p2, %p1;
	@%p3 bra 	$L__BB1_11;
	setp.eq.s32 	%p4, %r1, %r30;
	setp.eq.s32 	%p5, %r2, %r30;
	and.pred  	%p6, %p5, %p4;
	@%p6 bra 	$L__BB1_11;
	setp.ne.s32 	%p7, %r1, %r30;
	mov.u32 	%r3, %tid.y;
	mov.u32 	%r4, %tid.x;
	shl.b32 	%r34, %r30, 6;
	add.s32 	%r1857, %r34, %r3;
	add.s32 	%r1858, %r34, %r4;
	mad.lo.s32 	%r35, %r1857, %r31, %r1858;
	mul.wide.s32 	%rd7, %r35, 4;
	add.s64 	%rd8, %rd1, %rd7;
	ld.global.u32 	%r36, [%rd8];
	shl.b32 	%r37, %r3, 8;
	mov.u32 	%r38, _ZZ6phase2PiiiiE10sb_for_pvt;
	add.s32 	%r7, %r38, %r37;
	shl.b32 	%r39, %r4, 2;
	add.s32 	%r40, %r7, %r39;
	st.shared.u32 	[%r40], %r36;
	ld.global.u32 	%r41, [%rd8+128];
	st.shared.u32 	[%r40+128], %r41;
	shl.b32 	%r42, %r31, 5;
	add.s32 	%r43, %r35, %r42;
	mul.wide.s32 	%rd9, %r43, 4;
	add.s64 	%rd10, %rd1, %rd9;
	ld.global.u32 	%r44, [%rd10];
	st.shared.u32 	[%r40+8192], %r44;
	ld.global.u32 	%r45, [%rd10+128];
	st.shared.u32 	[%r40+8320], %r45;
	@%p7 bra 	$L__BB1_4;
	shl.b32 	%r47, %r2, 6;
	add.s32 	%r1858, %r47, %r4;
	bra.uni 	$L__BB1_6;
$L__BB1_4:
	setp.ne.s32 	%p8, %r2, %r30;
	@%p8 bra 	$L__BB1_6;
	shl.b32 	%r46, %r1, 6;
	add.s32 	%r1857, %r46, %r3;
$L__BB1_6:
	setp.ne.s32 	%p9, %r2, %r30;
	add.s32 	%r48, %r1858, 32;
	add.s32 	%r49, %r1857, 32;
	mul.lo.s32 	%r50, %r1857, %r31;
	add.s32 	%r51, %r50, %r1858;
	mul.wide.s32 	%rd11, %r51, 4;
	add.s64 	%rd2, %rd1, %rd11;
	ld.global.u32 	%r1862, [%rd2];
	mov.u32 	%r53, _ZZ6phase2PiiiiE10sb_for_pro;
	add.s32 	%r13, %r53, %r37;
	add.s32 	%r14, %r13, %r39;
	st.shared.u32 	[%r14], %r1862;
	add.s32 	%r55, %r48, %r50;
	mul.wide.s32 	%rd12, %r55, 4;
	add.s64 	%rd3, %rd1, %rd12;
	ld.global.u32 	%r1861, [%rd3];
	st.shared.u32 	[%r14+128], %r1861;
	mul.lo.s32 	%r56, %r49, %r31;
	add.s32 	%r57, %r56, %r1858;
	mul.wide.s32 	%rd13, %r57, 4;
	add.s64 	%rd4, %rd1, %rd13;
	ld.global.u32 	%r1860, [%rd4];
	st.shared.u32 	[%r14+8192], %r1860;
	add.s32 	%r58, %r56, %r48;
	mul.wide.s32 	%rd14, %r58, 4;
	add.s64 	%rd5, %rd1, %rd14;
	ld.global.u32 	%r1859, [%rd5];
	st.shared.u32 	[%r14+8320], %r1859;
	@%p9 bra 	$L__BB1_8;
	bar.sync 	0;
	ld.shared.u32 	%r958, [%r14];
	ld.shared.u32 	%r959, [%r14+128];
	ld.shared.u32 	%r960, [%r14+8192];
	ld.shared.u32 	%r961, [%r14+8320];
	ld.shared.u32 	%r962, [%r13];
	add.s32 	%r965, %r38, %r39;
	ld.shared.u32 	%r966, [%r965];
	add.s32 	%r967, %r966, %r962;
	min.s32 	%r968, %r967, %r958;
	st.shared.u32 	[%r14], %r968;
	ld.shared.u32 	%r969, [%r13];
	ld.shared.u32 	%r970, [%r965+128];
	add.s32 	%r971, %r970, %r969;
	min.s32 	%r972, %r971, %r959;
	ld.shared.u32 	%r973, [%r13+8192];
	add.s32 	%r974, %r966, %r973;
	min.s32 	%r975, %r974, %r960;
	st.shared.u32 	[%r14+8192], %r975;
	ld.shared.u32 	%r976, [%r13+8192];
	add.s32 	%r977, %r970, %r976;
	min.s32 	%r978, %r977, %r961;
	ld.shared.u32 	%r979, [%r13+4];
	ld.shared.u32 	%r980, [%r965+256];
	add.s32 	%r981, %r980, %r979;
	min.s32 	%r982, %r981, %r968;
	st.shared.u32 	[%r14], %r982;
	ld.shared.u32 	%r983, [%r13+4];
	ld.shared.u32 	%r984, [%r965+384];
	add.s32 	%r985, %r984, %r983;
	min.s32 	%r986, %r985, %r972;
	ld.shared.u32 	%r987, [%r13+8196];
	add.s32 	%r988, %r980, %r987;
	min.s32 	%r989, %r988, %r975;
	st.shared.u32 	[%r14+8192], %r989;
	ld.shared.u32 	%r990, [%r13+8196];
	add.s32 	%r991, %r984, %r990;
	min.s32 	%r992, %r991, %r978;
	ld.shared.u32 	%r993, [%r13+8];
	ld.shared.u32 	%r994, [%r965+512];
	add.s32 	%r995, %r994, %r993;
	min.s32 	%r996, %r995, %r982;
	st.shared.u32 	[%r14], %r996;
	ld.shared.u32 	%r997, [%r13+8];
	ld.shared.u32 	%r998, [%r965+640];
	add.s32 	%r999, %r998, %r997;
	min.s32 	%r1000, %r999, %r986;
	ld.shared.u32 	%r1001, [%r13+8200];
	add.s32 	%r1002, %r994, %r1001;
	min.s32 	%r1003, %r1002, %r989;
	st.shared.u32 	[%r14+8192], %r1003;
	ld.shared.u32 	%r1004, [%r13+8200];
	add.s32 	%r1005, %r998, %r1004;
	min.s32 	%r1006, %r1005, %r992;
	ld.shared.u32 	%r1007, [%r13+12];
	ld.shared.u32 	%r1008, [%r965+768];
	add.s32 	%r1009, %r1008, %r1007;
	min.s32 	%r1010, %r1009, %r996;
	st.shared.u32 	[%r14], %r1010;
	ld.shared.u32 	%r1011, [%r13+12];
	ld.shared.u32 	%r1012, [%r965+896];
	add.s32 	%r1013, %r1012, %r1011;
	min.s32 	%r1014, %r1013, %r1000;
	ld.shared.u32 	%r1015, [%r13+8204];
	add.s32 	%r1016, %r1008, %r1015;
	min.s32 	%r1017, %r1016, %r1003;
	st.shared.u32 	[%r14+8192], %r1017;
	ld.shared.u32 	%r1018, [%r13+8204];
	add.s32 	%r1019, %r1012, %r1018;
	min.s32 	%r1020, %r1019, %r1006;
	ld.shared.u32 	%r1021, [%r13+16];
	ld.shared.u32 	%r1022, [%r965+1024];
	add.s32 	%r1023, %r1022, %r1021;
	min.s32 	%r1024, %r1023, %r1010;
	st.shared.u32 	[%r14], %r1024;
	ld.shared.u32 	%r1025, [%r13+16];
	ld.shared.u32 	%r1026, [%r965+1152];
	add.s32 	%r1027, %r1026, %r1025;
	min.s32 	%r1028, %r1027, %r1014;
	ld.shared.u32 	%r1029, [%r13+8208];
	add.s32 	%r1030, %r1022, %r1029;
	min.s32 	%r1031, %r1030, %r1017;
	st.shared.u32 	[%r14+8192], %r1031;
	ld.shared.u32 	%r1032, [%r13+8208];
	add.s32 	%r1033, %r1026, %r1032;
	min.s32 	%r1034, %r1033, %r1020;
	ld.shared.u32 	%r1035, [%r13+20];
	ld.shared.u32 	%r1036, [%r965+1280];
	add.s32 	%r1037, %r1036, %r1035;
	min.s32 	%r1038, %r1037, %r1024;
	st.shared.u32 	[%r14], %r1038;
	ld.shared.u32 	%r1039, [%r13+20];
	ld.shared.u32 	%r1040, [%r965+1408];
	add.s32 	%r1041, %r1040, %r1039;
	min.s32 	%r1042, %r1041, %r1028;
	ld.shared.u32 	%r1043, [%r13+8212];
	add.s32 	%r1044, %r1036, %r1043;
	min.s32 	%r1045, %r1044, %r1031;
	st.shared.u32 	[%r14+8192], %r1045;
	ld.shared.u32 	%r1046, [%r13+8212];
	add.s32 	%r1047, %r1040, %r1046;
	min.s32 	%r1048, %r1047, %r1034;
	ld.shared.u32 	%r1049, [%r13+24];
	ld.shared.u32 	%r1050, [%r965+1536];
	add.s32 	%r1051, %r1050, %r1049;
	min.s32 	%r1052, %r1051, %r1038;
	st.shared.u32 	[%r14], %r1052;
	ld.shared.u32 	%r1053, [%r13+24];
	ld.shared.u32 	%r1054, [%r965+1664];
	add.s32 	%r1055, %r1054, %r1053;
	min.s32 	%r1056, %r1055, %r1042;
	ld.shared.u32 	%r1057, [%r13+8216];
	add.s32 	%r1058, %r1050, %r1057;
	min.s32 	%r1059, %r1058, %r1045;
	st.shared.u32 	[%r14+8192], %r1059;
	ld.shared.u32 	%r1060, [%r13+8216];
	add.s32 	%r1061, %r1054, %r1060;
	min.s32 	%r1062, %r1061, %r1048;
	ld.shared.u32 	%r1063, [%r13+28];
	ld.shared.u32 	%r1064, [%r965+1792];
	add.s32 	%r1065, %r1064, %r1063;
	min.s32 	%r1066, %r1065, %r1052;
	st.shared.u32 	[%r14], %r1066;
	ld.shared.u32 	%r1067, [%r13+28];
	ld.shared.u32 	%r1068, [%r965+1920];
	add.s32 	%r1069, %r1068, %r1067;
	min.s32 	%r1070, %r1069, %r1056;
	ld.shared.u32 	%r1071, [%r13+8220];
	add.s32 	%r1072, %r1064, %r1071;
	min.s32 	%r1073, %r1072, %r1059;
	st.shared.u32 	[%r14+8192], %r1073;
	ld.shared.u32 	%r1074, [%r13+8220];
	add.s32 	%r1075, %r1068, %r1074;
	min.s32 	%r1076, %r1075, %r1062;
	ld.shared.u32 	%r1077, [%r13+32];
	ld.shared.u32 	%r1078, [%r965+2048];
	add.s32 	%r1079, %r1078, %r1077;
	min.s32 	%r1080, %r1079, %r1066;
	st.shared.u32 	[%r14], %r1080;
	ld.shared.u32 	%r1081, [%r13+32];
	ld.shared.u32 	%r1082, [%r965+2176];
	add.s32 	%r1083, %r1082, %r1081;
	min.s32 	%r1084, %r1083, %r1070;
	ld.shared.u32 	%r1085, [%r13+8224];
	add.s32 	%r1086, %r1078, %r1085;
	min.s32 	%r1087, %r1086, %r1073;
	st.shared.u32 	[%r14+8192], %r1087;
	ld.shared.u32 	%r1088, [%r13+8224];
	add.s32 	%r1089, %r1082, %r1088;
	min.s32 	%r1090, %r1089, %r1076;
	ld.shared.u32 	%r1091, [%r13+36];
	ld.shared.u32 	%r1092, [%r965+2304];
	add.s32 	%r1093, %r1092, %r1091;
	min.s32 	%r1094, %r1093, %r1080;
	st.shared.u32 	[%r14], %r1094;
	ld.shared.u32 	%r1095, [%r13+36];
	ld.shared.u32 	%r1096, [%r965+2432];
	add.s32 	%r1097, %r1096, %r1095;
	min.s32 	%r1098, %r1097, %r1084;
	ld.shared.u32 	%r1099, [%r13+8228];
	add.s32 	%r1100, %r1092, %r1099;
	min.s32 	%r1101, %r1100, %r1087;
	st.shared.u32 	[%r14+8192], %r1101;
	ld.shared.u32 	%r1102, [%r13+8228];
	add.s32 	%r1103, %r1096, %r1102;
	min.s32 	%r1104, %r1103, %r1090;
	ld.shared.u32 	%r1105, [%r13+40];
	ld.shared.u32 	%r1106, [%r965+2560];
	add.s32 	%r1107, %r1106, %r1105;
	min.s32 	%r1108, %r1107, %r1094;
	st.shared.u32 	[%r14], %r1108;
	ld.shared.u32 	%r1109, [%r13+40];
	ld.shared.u32 	%r1110, [%r965+2688];
	add.s32 	%r1111, %r1110, %r1109;
	min.s32 	%r1112, %r1111, %r1098;
	ld.shared.u32 	%r1113, [%r13+8232];
	add.s32 	%r1114, %r1106, %r1113;
	min.s32 	%r1115, %r1114, %r1101;
	st.shared.u32 	[%r14+8192], %r1115;
	ld.shared.u32 	%r1116, [%r13+8232];
	add.s32 	%r1117, %r1110, %r1116;
	min.s32 	%r1118, %r1117, %r1104;
	ld.shared.u32 	%r1119, [%r13+44];
	ld.shared.u32 	%r1120, [%r965+2816];
	add.s32 	%r1121, %r1120, %r1119;
	min.s32 	%r1122, %r1121, %r1108;
	st.shared.u32 	[%r14], %r1122;
	ld.shared.u32 	%r1123, [%r13+44];
	ld.shared.u32 	%r1124, [%r965+2944];
	add.s32 	%r1125, %r1124, %r1123;
	min.s32 	%r1126, %r1125, %r1112;
	ld.shared.u32 	%r1127, [%r13+8236];
	add.s32 	%r1128, %r1120, %r1127;
	min.s32 	%r1129, %r1128, %r1115;
	st.shared.u32 	[%r14+8192], %r1129;
	ld.shared.u32 	%r1130, [%r13+8236];
	add.s32 	%r1131, %r1124, %r1130;
	min.s32 	%r1132, %r1131, %r1118;
	ld.shared.u32 	%r1133, [%r13+48];
	ld.shared.u32 	%r1134, [%r965+3072];
	add.s32 	%r1135, %r1134, %r1133;
	min.s32 	%r1136, %r1135, %r1122;
	st.shared.u32 	[%r14], %r1136;
	ld.shared.u32 	%r1137, [%r13+48];
	ld.shared.u32 	%r1138, [%r965+3200];
	add.s32 	%r1139, %r1138, %r1137;
	min.s32 	%r1140, %r1139, %r1126;
	ld.shared.u32 	%r1141, [%r13+8240];
	add.s32 	%r1142, %r1134, %r1141;
	min.s32 	%r1143, %r1142, %r1129;
	st.shared.u32 	[%r14+8192], %r1143;
	ld.shared.u32 	%r1144, [%r13+8240];
	add.s32 	%r1145, %r1138, %r1144;
	min.s32 	%r1146, %r1145, %r1132;
	ld.shared.u32 	%r1147, [%r13+52];
	ld.shared.u32 	%r1148, [%r965+3328];
	add.s32 	%r1149, %r1148, %r1147;
	min.s32 	%r1150, %r1149, %r1136;
	st.shared.u32 	[%r14], %r1150;
	ld.shared.u32 	%r1151, [%r13+52];
	ld.shared.u32 	%r1152, [%r965+3456];
	add.s32 	%r1153, %r1152, %r1151;
	min.s32 	%r1154, %r1153, %r1140;
	ld.shared.u32 	%r1155, [%r13+8244];
	add.s32 	%r1156, %r1148, %r1155;
	min.s32 	%r1157, %r1156, %r1143;
	st.shared.u32 	[%r14+8192], %r1157;
	ld.shared.u32 	%r1158, [%r13+8244];
	add.s32 	%r1159, %r1152, %r1158;
	min.s32 	%r1160, %r1159, %r1146;
	ld.shared.u32 	%r1161, [%r13+56];
	ld.shared.u32 	%r1162, [%r965+3584];
	add.s32 	%r1163, %r1162, %r1161;
	min.s32 	%r1164, %r1163, %r1150;
	st.shared.u32 	[%r14], %r1164;
	ld.shared.u32 	%r1165, [%r13+56];
	ld.shared.u32 	%r1166, [%r965+3712];
	add.s32 	%r1167, %r1166, %r1165;
	min.s32 	%r1168, %r1167, %r1154;
	ld.shared.u32 	%r1169, [%r13+8248];
	add.s32 	%r1170, %r1162, %r1169;
	min.s32 	%r1171, %r1170, %r1157;
	st.shared.u32 	[%r14+8192], %r1171;
	ld.shared.u32 	%r1172, [%r13+8248];
	add.s32 	%r1173, %r1166, %r1172;
	min.s32 	%r1174, %r1173, %r1160;
	ld.shared.u32 	%r1175, [%r13+60];
	ld.shared.u32 	%r1176, [%r965+3840];
	add.s32 	%r1177, %r1176, %r1175;
	min.s32 	%r1178, %r1177, %r1164;
	st.shared.u32 	[%r14], %r1178;
	ld.shared.u32 	%r1179, [%r13+60];
	ld.shared.u32 	%r1180, [%r965+3968];
	add.s32 	%r1181, %r1180, %r1179;
	min.s32 	%r1182, %r1181, %r1168;
	ld.shared.u32 	%r1183, [%r13+8252];
	add.s32 	%r1184, %r1176, %r1183;
	min.s32 	%r1185, %r1184, %r1171;
	st.shared.u32 	[%r14+8192], %r1185;
	ld.shared.u32 	%r1186, [%r13+8252];
	add.s32 	%r1187, %r1180, %r1186;
	min.s32 	%r1188, %r1187, %r1174;
	ld.shared.u32 	%r1189, [%r13+64];
	ld.shared.u32 	%r1190, [%r965+4096];
	add.s32 	%r1191, %r1190, %r1189;
	min.s32 	%r1192, %r1191, %r1178;
	st.shared.u32 	[%r14], %r1192;
	ld.shared.u32 	%r1193, [%r13+64];
	ld.shared.u32 	%r1194, [%r965+4224];
	add.s32 	%r1195, %r1194, %r1193;
	min.s32 	%r1196, %r1195, %r1182;
	ld.shared.u32 	%r1197, [%r13+8256];
	add.s32 	%r1198, %r1190, %r1197;
	min.s32 	%r1199, %r1198, %r1185;
	st.shared.u32 	[%r14+8192], %r1199;
	ld.shared.u32 	%r1200, [%r13+8256];
	add.s32 	%r1201, %r1194, %r1200;
	min.s32 	%r1202, %r1201, %r1188;
	ld.shared.u32 	%r1203, [%r13+68];
	ld.shared.u32 	%r1204, [%r965+4352];
	add.s32 	%r1205, %r1204, %r1203;
	min.s32 	%r1206, %r1205, %r1192;
	st.shared.u32 	[%r14], %r1206;
	ld.shared.u32 	%r1207, [%r13+68];
	ld.shared.u32 	%r1208, [%r965+4480];
	add.s32 	%r1209, %r1208, %r1207;
	min.s32 	%r1210, %r1209, %r1196;
	ld.shared.u32 	%r1211, [%r13+8260];
	add.s32 	%r1212, %r1204, %r1211;
	min.s32 	%r1213, %r1212, %r1199;
	st.shared.u32 	[%r14+8192], %r1213;
	ld.shared.u32 	%r1214, [%r13+8260];
	add.s32 	%r1215, %r1208, %r1214;
	min.s32 	%r1216, %r1215, %r1202;
	ld.shared.u32 	%r1217, [%r13+72];
	ld.shared.u32 	%r1218, [%r965+4608];
	add.s32 	%r1219, %r1218, %r1217;
	min.s32 	%r1220, %r1219, %r1206;
	st.shared.u32 	[%r14], %r1220;
	ld.shared.u32 	%r1221, [%r13+72];
	ld.shared.u32 	%r1222, [%r965+4736];
	add.s32 	%r1223, %r1222, %r1221;
	min.s32 	%r1224, %r1223, %r1210;
	ld.shared.u32 	%r1225, [%r13+8264];
	add.s32 	%r1226, %r1218, %r1225;
	min.s32 	%r1227, %r1226, %r1213;
	st.shared.u32 	[%r14+8192], %r1227;
	ld.shared.u32 	%r1228, [%r13+8264];
	add.s32 	%r1229, %r1222, %r1228;
	min.s32 	%r1230, %r1229, %r1216;
	ld.shared.u32 	%r1231, [%r13+76];
	ld.shared.u32 	%r1232, [%r965+4864];
	add.s32 	%r1233, %r1232, %r1231;
	min.s32 	%r1234, %r1233, %r1220;
	st.shared.u32 	[%r14], %r1234;
	ld.shared.u32 	%r1235, [%r13+76];
	ld.shared.u32 	%r1236, [%r965+4992];
	add.s32 	%r1237, %r1236, %r1235;
	min.s32 	%r1238, %r1237, %r1224;
	ld.shared.u32 	%r1239, [%r13+8268];
	add.s32 	%r1240, %r1232, %r1239;
	min.s32 	%r1241, %r1240, %r1227;
	st.shared.u32 	[%r14+8192], %r1241;
	ld.shared.u32 	%r1242, [%r13+8268];
	add.s32 	%r1243, %r1236, %r1242;
	min.s32 	%r1244, %r1243, %r1230;
	ld.shared.u32 	%r1245, [%r13+80];
	ld.shared.u32 	%r1246, [%r965+5120];
	add.s32 	%r1247, %r1246, %r1245;
	min.s32 	%r1248, %r1247, %r1234;
	st.shared.u32 	[%r14], %r1248;
	ld.shared.u32 	%r1249, [%r13+80];
	ld.shared.u32 	%r1250, [%r965+5248];
	add.s32 	%r1251, %r1250, %r1249;
	min.s32 	%r1252, %r1251, %r1238;
	ld.shared.u32 	%r1253, [%r13+8272];
	add.s32 	%r1254, %r1246, %r1253;
	min.s32 	%r1255, %r1254, %r1241;
	st.shared.u32 	[%r14+8192], %r1255;
	ld.shared.u32 	%r1256, [%r13+8272];
	add.s32 	%r1257, %r1250, %r1256;
	min.s32 	%r1258, %r1257, %r1244;
	ld.shared.u32 	%r1259, [%r13+84];
	ld.shared.u32 	%r1260, [%r965+5376];
	add.s32 	%r1261, %r1260, %r1259;
	min.s32 	%r1262, %r1261, %r1248;
	st.shared.u32 	[%r14], %r1262;
	ld.shared.u32 	%r1263, [%r13+84];
	ld.shared.u32 	%r1264, [%r965+5504];
	add.s32 	%r1265, %r1264, %r1263;
	min.s32 	%r1266, %r1265, %r1252;
	ld.shared.u32 	%r1267, [%r13+8276];
	add.s32 	%r1268, %r1260, %r1267;
	min.s32 	%r1269, %r1268, %r1255;
	st.shared.u32 	[%r14+8192], %r1269;
	ld.shared.u32 	%r1270, [%r13+8276];
	add.s32 	%r1271, %r1264, %r1270;
	min.s32 	%r1272, %r1271, %r1258;
	ld.shared.u32 	%r1273, [%r13+88];
	ld.shared.u32 	%r1274, [%r965+5632];
	add.s32 	%r1275, %r1274, %r1273;
	min.s32 	%r1276, %r1275, %r1262;
	st.shared.u32 	[%r14], %r1276;
	ld.shared.u32 	%r1277, [%r13+88];
	ld.shared.u32 	%r1278, [%r965+5760];
	add.s32 	%r1279, %r1278, %r1277;
	min.s32 	%r1280, %r1279, %r1266;
	ld.shared.u32 	%r1281, [%r13+8280];
	add.s32 	%r1282, %r1274, %r1281;
	min.s32 	%r1283, %r1282, %r1269;
	st.shared.u32 	[%r14+8192], %r1283;
	ld.shared.u32 	%r1284, [%r13+8280];
	add.s32 	%r1285, %r1278, %r1284;
	min.s32 	%r1286, %r1285, %r1272;
	ld.shared.u32 	%r1287, [%r13+92];
	ld.shared.u32 	%r1288, [%r965+5888];
	add.s32 	%r1289, %r1288, %r1287;
	min.s32 	%r1290, %r1289, %r1276;
	st.shared.u32 	[%r14], %r1290;
	ld.shared.u32 	%r1291, [%r13+92];
	ld.shared.u32 	%r1292, [%r965+6016];
	add.s32 	%r1293, %r1292, %r1291;
	min.s32 	%r1294, %r1293, %r1280;
	ld.shared.u32 	%r1295, [%r13+8284];
	add.s32 	%r1296, %r1288, %r1295;
	min.s32 	%r1297, %r1296, %r1283;
	st.shared.u32 	[%r14+8192], %r1297;
	ld.shared.u32 	%r1298, [%r13+8284];
	add.s32 	%r1299, %r1292, %r1298;
	min.s32 	%r1300, %r1299, %r1286;
	ld.shared.u32 	%r1301, [%r13+96];
	ld.shared.u32 	%r1302, [%r965+6144];
	add.s32 	%r1303, %r1302, %r1301;
	min.s32 	%r1304, %r1303, %r1290;
	st.shared.u32 	[%r14], %r1304;
	ld.shared.u32 	%r1305, [%r13+96];
	ld.shared.u32 	%r1306, [%r965+6272];
	add.s32 	%r1307, %r1306, %r1305;
	min.s32 	%r1308, %r1307, %r1294;
	ld.shared.u32 	%r1309, [%r13+8288];
	add.s32 	%r1310, %r1302, %r1309;
	min.s32 	%r1311, %r1310, %r1297;
	st.shared.u32 	[%r14+8192], %r1311;
	ld.shared.u32 	%r1312, [%r13+8288];
	add.s32 	%r1313, %r1306, %r1312;
	min.s32 	%r1314, %r1313, %r1300;
	ld.shared.u32 	%r1315, [%r13+100];
	ld.shared.u32 	%r1316, [%r965+6400];
	add.s32 	%r1317, %r1316, %r1315;
	min.s32 	%r1318, %r1317, %r1304;
	st.shared.u32 	[%r14], %r1318;
	ld.shared.u32 	%r1319, [%r13+100];
	ld.shared.u32 	%r1320, [%r965+6528];
	add.s32 	%r1321, %r1320, %r1319;
	min.s32 	%r1322, %r1321, %r1308;
	ld.shared.u32 	%r1323, [%r13+8292];
	add.s32 	%r1324, %r1316, %r1323;
	min.s32 	%r1325, %r1324, %r1311;
	st.shared.u32 	[%r14+8192], %r1325;
	ld.shared.u32 	%r1326, [%r13+8292];
	add.s32 	%r1327, %r1320, %r1326;
	min.s32 	%r1328, %r1327, %r1314;
	ld.shared.u32 	%r1329, [%r13+104];
	ld.shared.u32 	%r1330, [%r965+6656];
	add.s32 	%r1331, %r1330, %r1329;
	min.s32 	%r1332, %r1331, %r1318;
	st.shared.u32 	[%r14], %r1332;
	ld.shared.u32 	%r1333, [%r13+104];
	ld.shared.u32 	%r1334, [%r965+6784];
	add.s32 	%r1335, %r1334, %r1333;
	min.s32 	%r1336, %r1335, %r1322;
	ld.shared.u32 	%r1337, [%r13+8296];
	add.s32 	%r1338, %r1330, %r1337;
	min.s32 	%r1339, %r1338, %r1325;
	st.shared.u32 	[%r14+8192], %r1339;
	ld.shared.u32 	%r1340, [%r13+8296];
	add.s32 	%r1341, %r1334, %r1340;
	min.s32 	%r1342, %r1341, %r1328;
	ld.shared.u32 	%r1343, [%r13+108];
	ld.shared.u32 	%r1344, [%r965+6912];
	add.s32 	%r1345, %r1344, %r1343;
	min.s32 	%r1346, %r1345, %r1332;
	st.shared.u32 	[%r14], %r1346;
	ld.shared.u32 	%r1347, [%r13+108];
	ld.shared.u32 	%r1348, [%r965+7040];
	add.s32 	%r1349, %r1348, %r1347;
	min.s32 	%r1350, %r1349, %r1336;
	ld.shared.u32 	%r1351, [%r13+8300];
	add.s32 	%r1352, %r1344, %r1351;
	min.s32 	%r1353, %r1352, %r1339;
	st.shared.u32 	[%r14+8192], %r1353;
	ld.shared.u32 	%r1354, [%r13+8300];
	add.s32 	%r1355, %r1348, %r1354;
	min.s32 	%r1356, %r1355, %r1342;
	ld.shared.u32 	%r1357, [%r13+112];
	ld.shared.u32 	%r1358, [%r965+7168];
	add.s32 	%r1359, %r1358, %r1357;
	min.s32 	%r1360, %r1359, %r1346;
	st.shared.u32 	[%r14], %r1360;
	ld.shared.u32 	%r1361, [%r13+112];
	ld.shared.u32 	%r1362, [%r965+7296];
	add.s32 	%r1363, %r1362, %r1361;
	min.s32 	%r1364, %r1363, %r1350;
	ld.shared.u32 	%r1365, [%r13+8304];
	add.s32 	%r1366, %r1358, %r1365;
	min.s32 	%r1367, %r1366, %r1353;
	st.shared.u32 	[%r14+8192], %r1367;
	ld.shared.u32 	%r1368, [%r13+8304];
	add.s32 	%r1369, %r1362, %r1368;
	min.s32 	%r1370, %r1369, %r1356;
	ld.shared.u32 	%r1371, [%r13+116];
	ld.shared.u32 	%r1372, [%r965+7424];
	add.s32 	%r1373, %r1372, %r1371;
	min.s32 	%r1374, %r1373, %r1360;
	st.shared.u32 	[%r14], %r1374;
	ld.shared.u32 	%r1375, [%r13+116];
	ld.shared.u32 	%r1376, [%r965+7552];
	add.s32 	%r1377, %r1376, %r1375;
	min.s32 	%r1378, %r1377, %r1364;
	ld.shared.u32 	%r1379, [%r13+8308];
	add.s32 	%r1380, %r1372, %r1379;
	min.s32 	%r1381, %r1380, %r1367;
	st.shared.u32 	[%r14+8192], %r1381;
	ld.shared.u32 	%r1382, [%r13+8308];
	add.s32 	%r1383, %r1376, %r1382;
	min.s32 	%r1384, %r1383, %r1370;
	ld.shared.u32 	%r1385, [%r13+120];
	ld.shared.u32 	%r1386, [%r965+7680];
	add.s32 	%r1387, %r1386, %r1385;
	min.s32 	%r1388, %r1387, %r1374;
	st.shared.u32 	[%r14], %r1388;
	ld.shared.u32 	%r1389, [%r13+120];
	ld.shared.u32 	%r1390, [%r965+7808];
	add.s32 	%r1391, %r1390, %r1389;
	min.s32 	%r1392, %r1391, %r1378;
	ld.shared.u32 	%r1393, [%r13+8312];
	add.s32 	%r1394, %r1386, %r1393;
	min.s32 	%r1395, %r1394, %r1381;
	st.shared.u32 	[%r14+8192], %r1395;
	ld.shared.u32 	%r1396, [%r13+8312];
	add.s32 	%r1397, %r1390, %r1396;
	min.s32 	%r1398, %r1397, %r1384;
	ld.shared.u32 	%r1399, [%r13+124];
	ld.shared.u32 	%r1400, [%r965+7936];
	add.s32 	%r1401, %r1400, %r1399;
	min.s32 	%r1402, %r1401, %r1388;
	st.shared.u32 	[%r14], %r1402;
	ld.shared.u32 	%r1403, [%r13+124];
	ld.shared.u32 	%r1404, [%r965+8064];
	add.s32 	%r1405, %r1404, %r1403;
	min.s32 	%r1406, %r1405, %r1392;
	st.shared.u32 	[%r14+128], %r1406;
	ld.shared.u32 	%r1407, [%r13+8316];
	add.s32 	%r1408, %r1400, %r1407;
	min.s32 	%r1409, %r1408, %r1395;
	st.shared.u32 	[%r14+8192], %r1409;
	ld.shared.u32 	%r1410, [%r13+8316];
	add.s32 	%r1411, %r1404, %r1410;
	min.s32 	%r1412, %r1411, %r1398;
	st.shared.u32 	[%r14+8320], %r1412;
	ld.shared.u32 	%r1413, [%r13+128];
	ld.shared.u32 	%r1414, [%r965+8192];
	add.s32 	%r1415, %r1414, %r1413;
	min.s32 	%r1416, %r1415, %r1402;
	st.shared.u32 	[%r14], %r1416;
	ld.shared.u32 	%r1417, [%r13+128];
	ld.shared.u32 	%r1418, [%r965+8320];
	add.s32 	%r1419, %r1418, %r1417;
	min.s32 	%r1420, %r1419, %r1406;
	st.shared.u32 	[%r14+128], %r1420;
	ld.shared.u32 	%r1421, [%r13+8320];
	add.s32 	%r1422, %r1414, %r1421;
	min.s32 	%r1423, %r1422, %r1409;
	st.shared.u32 	[%r14+8192], %r1423;
	ld.shared.u32 	%r1424, [%r13+8320];
	add.s32 	%r1425, %r1418, %r1424;
	min.s32 	%r1426, %r1425, %r1412;
	st.shared.u32 	[%r14+8320], %r1426;
	ld.shared.u32 	%r1427, [%r13+132];
	ld.shared.u32 	%r1428, [%r965+8448];
	add.s32 	%r1429, %r1428, %r1427;
	min.s32 	%r1430, %r1429, %r1416;
	st.shared.u32 	[%r14], %r1430;
	ld.shared.u32 	%r1431, [%r13+132];
	ld.shared.u32 	%r1432, [%r965+8576];
	add.s32 	%r1433, %r1432, %r1431;
	min.s32 	%r1434, %r1433, %r1420;
	st.shared.u32 	[%r14+128], %r1434;
	ld.shared.u32 	%r1435, [%r13+8324];
	add.s32 	%r1436, %r1428, %r1435;
	min.s32 	%r1437, %r1436, %r1423;
	st.shared.u32 	[%r14+8192], %r1437;
	ld.shared.u32 	%r1438, [%r13+8324];
	add.s32 	%r1439, %r1432, %r1438;
	min.s32 	%r1440, %r1439, %r1426;
	st.shared.u32 	[%r14+8320], %r1440;
	ld.shared.u32 	%r1441, [%r13+136];
	ld.shared.u32 	%r1442, [%r965+8704];
	add.s32 	%r1443, %r1442, %r1441;
	min.s32 	%r1444, %r1443, %r1430;
	st.shared.u32 	[%r14], %r1444;
	ld.shared.u32 	%r1445, [%r13+136];
	ld.shared.u32 	%r1446, [%r965+8832];
	add.s32 	%r1447, %r1446, %r1445;
	min.s32 	%r1448, %r1447, %r1434;
	st.shared.u32 	[%r14+128], %r1448;
	ld.shared.u32 	%r1449, [%r13+8328];
	add.s32 	%r1450, %r1442, %r1449;
	min.s32 	%r1451, %r1450, %r1437;
	st.shared.u32 	[%r14+8192], %r1451;
	ld.shared.u32 	%r1452, [%r13+8328];
	add.s32 	%r1453, %r1446, %r1452;
	min.s32 	%r1454, %r1453, %r1440;
	st.shared.u32 	[%r14+8320], %r1454;
	ld.shared.u32 	%r1455, [%r13+140];
	ld.shared.u32 	%r1456, [%r965+8960];
	add.s32 	%r1457, %r1456, %r1455;
	min.s32 	%r1458, %r1457, %r1444;
	st.shared.u32 	[%r14], %r1458;
	ld.shared.u32 	%r1459, [%r13+140];
	ld.shared.u32 	%r1460, [%r965+9088];
	add.s32 	%r1461, %r1460, %r1459;
	min.s32 	%r1462, %r1461, %r1448;
	st.shared.u32 	[%r14+128], %r1462;
	ld.shared.u32 	%r1463, [%r13+8332];
	add.s32 	%r1464, %r1456, %r1463;
	min.s32 	%r1465, %r1464, %r1451;
	st.shared.u32 	[%r14+8192], %r1465;
	ld.shared.u32 	%r1466, [%r13+8332];
	add.s32 	%r1467, %r1460, %r1466;
	min.s32 	%r1468, %r1467, %r1454;
	st.shared.u32 	[%r14+8320], %r1468;
	ld.shared.u32 	%r1469, [%r13+144];
	ld.shared.u32 	%r1470, [%r965+9216];
	add.s32 	%r1471, %r1470, %r1469;
	min.s32 	%r1472, %r1471, %r1458;
	st.shared.u32 	[%r14], %r1472;
	ld.shared.u32 	%r1473, [%r13+144];
	ld.shared.u32 	%r1474, [%r965+9344];
	add.s32 	%r1475, %r1474, %r1473;
	min.s32 	%r1476, %r1475, %r1462;
	st.shared.u32 	[%r14+128], %r1476;
	ld.shared.u32 	%r1477, [%r13+8336];
	add.s32 	%r1478, %r1470, %r1477;
	min.s32 	%r1479, %r1478, %r1465;
	st.shared.u32 	[%r14+8192], %r1479;
	ld.shared.u32 	%r1480, [%r13+8336];
	add.s32 	%r1481, %r1474, %r1480;
	min.s32 	%r1482, %r1481, %r1468;
	st.shared.u32 	[%r14+8320], %r1482;
	ld.shared.u32 	%r1483, [%r13+148];
	ld.shared.u32 	%r1484, [%r965+9472];
	add.s32 	%r1485, %r1484, %r1483;
	min.s32 	%r1486, %r1485, %r1472;
	st.shared.u32 	[%r14], %r1486;
	ld.shared.u32 	%r1487, [%r13+148];
	ld.shared.u32 	%r1488, [%r965+9600];
	add.s32 	%r1489, %r1488, %r1487;
	min.s32 	%r1490, %r1489, %r1476;
	st.shared.u32 	[%r14+128], %r1490;
	ld.shared.u32 	%r1491, [%r13+8340];
	add.s32 	%r1492, %r1484, %r1491;
	min.s32 	%r1493, %r1492, %r1479;
	st.shared.u32 	[%r14+8192], %r1493;
	ld.shared.u32 	%r1494, [%r13+8340];
	add.s32 	%r1495, %r1488, %r1494;
	min.s32 	%r1496, %r1495, %r1482;
	st.shared.u32 	[%r14+8320], %r1496;
	ld.shared.u32 	%r1497, [%r13+152];
	ld.shared.u32 	%r1498, [%r965+9728];
	add.s32 	%r1499, %r1498, %r1497;
	min.s32 	%r1500, %r1499, %r1486;
	st.shared.u32 	[%r14], %r1500;
	ld.shared.u32 	%r1501, [%r13+152];
	ld.shared.u32 	%r1502, [%r965+9856];
	add.s32 	%r1503, %r1502, %r1501;
	min.s32 	%r1504, %r1503, %r1490;
	st.shared.u32 	[%r14+128], %r1504;
	ld.shared.u32 	%r1505, [%r13+8344];
	add.s32 	%r1506, %r1498, %r1505;
	min.s32 	%r1507, %r1506, %r1493;
	st.shared.u32 	[%r14+8192], %r1507;
	ld.shared.u32 	%r1508, [%r13+8344];
	add.s32 	%r1509, %r1502, %r1508;
	min.s32 	%r1510, %r1509, %r1496;
	st.shared.u32 	[%r14+8320], %r1510;
	ld.shared.u32 	%r1511, [%r13+156];
	ld.shared.u32 	%r1512, [%r965+9984];
	add.s32 	%r1513, %r1512, %r1511;
	min.s32 	%r1514, %r1513, %r1500;
	st.shared.u32 	[%r14], %r1514;
	ld.shared.u32 	%r1515, [%r13+156];
	ld.shared.u32 	%r1516, [%r965+10112];
	add.s32 	%r1517, %r1516, %r1515;
	min.s32 	%r1518, %r1517, %r1504;
	st.shared.u32 	[%r14+128], %r1518;
	ld.shared.u32 	%r1519, [%r13+8348];
	add.s32 	%r1520, %r1512, %r1519;
	min.s32 	%r1521, %r1520, %r1507;
	st.shared.u32 	[%r14+8192], %r1521;
	ld.shared.u32 	%r1522, [%r13+8348];
	add.s32 	%r1523, %r1516, %r1522;
	min.s32 	%r1524, %r1523, %r1510;
	st.shared.u32 	[%r14+8320], %r1524;
	ld.shared.u32 	%r1525, [%r13+160];
	ld.shared.u32 	%r1526, [%r965+10240];
	add.s32 	%r1527, %r1526, %r1525;
	min.s32 	%r1528, %r1527, %r1514;
	st.shared.u32 	[%r14], %r1528;
	ld.shared.u32 	%r1529, [%r13+160];
	ld.shared.u32 	%r1530, [%r965+10368];
	add.s32 	%r1531, %r1530, %r1529;
	min.s32 	%r1532, %r1531, %r1518;
	st.shared.u32 	[%r14+128], %r1532;
	ld.shared.u32 	%r1533, [%r13+8352];
	add.s32 	%r1534, %r1526, %r1533;
	min.s32 	%r1535, %r1534, %r1521;
	st.shared.u32 	[%r14+8192], %r1535;
	ld.shared.u32 	%r1536, [%r13+8352];
	add.s32 	%r1537, %r1530, %r1536;
	min.s32 	%r1538, %r1537, %r1524;
	st.shared.u32 	[%r14+8320], %r1538;
	ld.shared.u32 	%r1539, [%r13+164];
	ld.shared.u32 	%r1540, [%r965+10496];
	add.s32 	%r1541, %r1540, %r1539;
	min.s32 	%r1542, %r1541, %r1528;
	st.shared.u32 	[%r14], %r1542;
	ld.shared.u32 	%r1543, [%r13+164];
	ld.shared.u32 	%r1544, [%r965+10624];
	add.s32 	%r1545, %r1544, %r1543;
	min.s32 	%r1546, %r1545, %r1532;
	st.shared.u32 	[%r14+128], %r1546;
	ld.shared.u32 	%r1547, [%r13+8356];
	add.s32 	%r1548, %r1540, %r1547;
	min.s32 	%r1549, %r1548, %r1535;
	st.shared.u32 	[%r14+8192], %r1549;
	ld.shared.u32 	%r1550, [%r13+8356];
	add.s32 	%r1551, %r1544, %r1550;
	min.s32 	%r1552, %r1551, %r1538;
	st.shared.u32 	[%r14+8320], %r1552;
	ld.shared.u32 	%r1553, [%r13+168];
	ld.shared.u32 	%r1554, [%r965+10752];
	add.s32 	%r1555, %r1554, %r1553;
	min.s32 	%r1556, %r1555, %r1542;
	st.shared.u32 	[%r14], %r1556;
	ld.shared.u32 	%r1557, [%r13+168];
	ld.shared.u32 	%r1558, [%r965+10880];
	add.s32 	%r1559, %r1558, %r1557;
	min.s32 	%r1560, %r1559, %r1546;
	st.shared.u32 	[%r14+128], %r1560;
	ld.shared.u32 	%r1561, [%r13+8360];
	add.s32 	%r1562, %r1554, %r1561;
	min.s32 	%r1563, %r1562, %r1549;
	st.shared.u32 	[%r14+8192], %r1563;
	ld.shared.u32 	%r1564, [%r13+8360];
	add.s32 	%r1565, %r1558, %r1564;
	min.s32 	%r1566, %r1565, %r1552;
	st.shared.u32 	[%r14+8320], %r1566;
	ld.shared.u32 	%r1567, [%r13+172];
	ld.shared.u32 	%r1568, [%r965+11008];
	add.s32 	%r1569, %r1568, %r1567;
	min.s32 	%r1570, %r1569, %r1556;
	st.shared.u32 	[%r14], %r1570;
	ld.shared.u32 	%r1571, [%r13+172];
	ld.shared.u32 	%r1572, [%r965+11136];
	add.s32 	%r1573, %r1572, %r1571;
	min.s32 	%r1574, %r1573, %r1560;
	st.shared.u32 	[%r14+128], %r1574;
	ld.shared.u32 	%r1575, [%r13+8364];
	add.s32 	%r1576, %r1568, %r1575;
	min.s32 	%r1577, %r1576, %r1563;
	st.shared.u32 	[%r14+8192], %r1577;
	ld.shared.u32 	%r1578, [%r13+8364];
	add.s32 	%r1579, %r1572, %r1578;
	min.s32 	%r1580, %r1579, %r1566;
	st.shared.u32 	[%r14+8320], %r1580;
	ld.shared.u32 	%r1581, [%r13+176];
	ld.shared.u32 	%r1582, [%r965+11264];
	add.s32 	%r1583, %r1582, %r1581;
	min.s32 	%r1584, %r1583, %r1570;
	st.shared.u32 	[%r14], %r1584;
	ld.shared.u32 	%r1585, [%r13+176];
	ld.shared.u32 	%r1586, [%r965+11392];
	add.s32 	%r1587, %r1586, %r1585;
	min.s32 	%r1588, %r1587, %r1574;
	st.shared.u32 	[%r14+128], %r1588;
	ld.shared.u32 	%r1589, [%r13+8368];
	add.s32 	%r1590, %r1582, %r1589;
	min.s32 	%r1591, %r1590, %r1577;
	st.shared.u32 	[%r14+8192], %r1591;
	ld.shared.u32 	%r1592, [%r13+8368];
	add.s32 	%r1593, %r1586, %r1592;
	min.s32 	%r1594, %r1593, %r1580;
	st.shared.u32 	[%r14+8320], %r1594;
	ld.shared.u32 	%r1595, [%r13+180];
	ld.shared.u32 	%r1596, [%r965+11520];
	add.s32 	%r1597, %r1596, %r1595;
	min.s32 	%r1598, %r1597, %r1584;
	st.shared.u32 	[%r14], %r1598;
	ld.shared.u32 	%r1599, [%r13+180];
	ld.shared.u32 	%r1600, [%r965+11648];
	add.s32 	%r1601, %r1600, %r1599;
	min.s32 	%r1602, %r1601, %r1588;
	st.shared.u32 	[%r14+128], %r1602;
	ld.shared.u32 	%r1603, [%r13+8372];
	add.s32 	%r1604, %r1596, %r1603;
	min.s32 	%r1605, %r1604, %r1591;
	st.shared.u32 	[%r14+8192], %r1605;
	ld.shared.u32 	%r1606, [%r13+8372];
	add.s32 	%r1607, %r1600, %r1606;
	min.s32 	%r1608, %r1607, %r1594;
	st.shared.u32 	[%r14+8320], %r1608;
	ld.shared.u32 	%r1609, [%r13+184];
	ld.shared.u32 	%r1610, [%r965+11776];
	add.s32 	%r1611, %r1610, %r1609;
	min.s32 	%r1612, %r1611, %r1598;
	st.shared.u32 	[%r14], %r1612;
	ld.shared.u32 	%r1613, [%r13+184];
	ld.shared.u32 	%r1614, [%r965+11904];
	add.s32 	%r1615, %r1614, %r1613;
	min.s32 	%r1616, %r1615, %r1602;
	st.shared.u32 	[%r14+128], %r1616;
	ld.shared.u32 	%r1617, [%r13+8376];
	add.s32 	%r1618, %r1610, %r1617;
	min.s32 	%r1619, %r1618, %r1605;
	st.shared.u32 	[%r14+8192], %r1619;
	ld.shared.u32 	%r1620, [%r13+8376];
	add.s32 	%r1621, %r1614, %r1620;
	min.s32 	%r1622, %r1621, %r1608;
	st.shared.u32 	[%r14+8320], %r1622;
	ld.shared.u32 	%r1623, [%r13+188];
	ld.shared.u32 	%r1624, [%r965+12032];
	add.s32 	%r1625, %r1624, %r1623;
	min.s32 	%r1626, %r1625, %r1612;
	st.shared.u32 	[%r14], %r1626;
	ld.shared.u32 	%r1627, [%r13+188];
	ld.shared.u32 	%r1628, [%r965+12160];
	add.s32 	%r1629, %r1628, %r1627;
	min.s32 	%r1630, %r1629, %r1616;
	st.shared.u32 	[%r14+128], %r1630;
	ld.shared.u32 	%r1631, [%r13+8380];
	add.s32 	%r1632, %r1624, %r1631;
	min.s32 	%r1633, %r1632, %r1619;
	st.shared.u32 	[%r14+8192], %r1633;
	ld.shared.u32 	%r1634, [%r13+8380];
	add.s32 	%r1635, %r1628, %r1634;
	min.s32 	%r1636, %r1635, %r1622;
	st.shared.u32 	[%r14+8320], %r1636;
	ld.shared.u32 	%r1637, [%r13+192];
	ld.shared.u32 	%r1638, [%r965+12288];
	add.s32 	%r1639, %r1638, %r1637;
	min.s32 	%r1640, %r1639, %r1626;
	st.shared.u32 	[%r14], %r1640;
	ld.shared.u32 	%r1641, [%r13+192];
	ld.shared.u32 	%r1642, [%r965+12416];
	add.s32 	%r1643, %r1642, %r1641;
	min.s32 	%r1644, %r1643, %r1630;
	st.shared.u32 	[%r14+128], %r1644;
	ld.shared.u32 	%r1645, [%r13+8384];
	add.s32 	%r1646, %r1638, %r1645;
	min.s32 	%r1647, %r1646, %r1633;
	st.shared.u32 	[%r14+8192], %r1647;
	ld.shared.u32 	%r1648, [%r13+8384];
	add.s32 	%r1649, %r1642, %r1648;
	min.s32 	%r1650, %r1649, %r1636;
	st.shared.u32 	[%r14+8320], %r1650;
	ld.shared.u32 	%r1651, [%r13+196];
	ld.shared.u32 	%r1652, [%r965+12544];
	add.s32 	%r1653, %r1652, %r1651;
	min.s32 	%r1654, %r1653, %r1640;
	st.shared.u32 	[%r14], %r1654;
	ld.shared.u32 	%r1655, [%r13+196];
	ld.shared.u32 	%r1656, [%r965+12672];
	add.s32 	%r1657, %r1656, %r1655;
	min.s32 	%r1658, %r1657, %r1644;
	st.shared.u32 	[%r14+128], %r1658;
	ld.shared.u32 	%r1659, [%r13+8388];
	add.s32 	%r1660, %r1652, %r1659;
	min.s32 	%r1661, %r1660, %r1647;
	st.shared.u32 	[%r14+8192], %r1661;
	ld.shared.u32 	%r1662, [%r13+8388];
	add.s32 	%r1663, %r1656, %r1662;
	min.s32 	%r1664, %r1663, %r1650;
	st.shared.u32 	[%r14+8320], %r1664;
	ld.shared.u32 	%r1665, [%r13+200];
	ld.shared.u32 	%r1666, [%r965+12800];
	add.s32 	%r1667, %r1666, %r1665;
	min.s32 	%r1668, %r1667, %r1654;
	st.shared.u32 	[%r14], %r1668;
	ld.shared.u32 	%r1669, [%r13+200];
	ld.shared.u32 	%r1670, [%r965+12928];
	add.s32 	%r1671, %r1670, %r1669;
	min.s32 	%r1672, %r1671, %r1658;
	st.shared.u32 	[%r14+128], %r1672;
	ld.shared.u32 	%r1673, [%r13+8392];
	add.s32 	%r1674, %r1666, %r1673;
	min.s32 	%r1675, %r1674, %r1661;
	st.shared.u32 	[%r14+8192], %r1675;
	ld.shared.u32 	%r1676, [%r13+8392];
	add.s32 	%r1677, %r1670, %r1676;
	min.s32 	%r1678, %r1677, %r1664;
	st.shared.u32 	[%r14+8320], %r1678;
	ld.shared.u32 	%r1679, [%r13+204];
	ld.shared.u32 	%r1680, [%r965+13056];
	add.s32 	%r1681, %r1680, %r1679;
	min.s32 	%r1682, %r1681, %r1668;
	st.shared.u32 	[%r14], %r1682;
	ld.shared.u32 	%r1683, [%r13+204];
	ld.shared.u32 	%r1684, [%r965+13184];
	add.s32 	%r1685, %r1684, %r1683;
	min.s32 	%r1686, %r1685, %r1672;
	st.shared.u32 	[%r14+128], %r1686;
	ld.shared.u32 	%r1687, [%r13+8396];
	add.s32 	%r1688, %r1680, %r1687;
	min.s32 	%r1689, %r1688, %r1675;
	st.shared.u32 	[%r14+8192], %r1689;
	ld.shared.u32 	%r1690, [%r13+8396];
	add.s32 	%r1691, %r1684, %r1690;
	min.s32 	%r1692, %r1691, %r1678;
	st.shared.u32 	[%r14+8320], %r1692;
	ld.shared.u32 	%r1693, [%r13+208];
	ld.shared.u32 	%r1694, [%r965+13312];
	add.s32 	%r1695, %r1694, %r1693;
	min.s32 	%r1696, %r1695, %r1682;
	st.shared.u32 	[%r14], %r1696;
	ld.shared.u32 	%r1697, [%r13+208];
	ld.shared.u32 	%r1698, [%r965+13440];
	add.s32 	%r1699, %r1698, %r1697;
	min.s32 	%r1700, %r1699, %r1686;
	st.shared.u32 	[%r14+128], %r1700;
	ld.shared.u32 	%r1701, [%r13+8400];
	add.s32 	%r1702, %r1694, %r1701;
	min.s32 	%r1703, %r1702, %r1689;
	st.shared.u32 	[%r14+8192], %r1703;
	ld.shared.u32 	%r1704, [%r13+8400];
	add.s32 	%r1705, %r1698, %r1704;
	min.s32 	%r1706, %r1705, %r1692;
	st.shared.u32 	[%r14+8320], %r1706;
	ld.shared.u32 	%r1707, [%r13+212];
	ld.shared.u32 	%r1708, [%r965+13568];
	add.s32 	%r1709, %r1708, %r1707;
	min.s32 	%r1710, %r1709, %r1696;
	st.shared.u32 	[%r14], %r1710;
	ld.shared.u32 	%r1711, [%r13+212];
	ld.shared.u32 	%r1712, [%r965+13696];
	add.s32 	%r1713, %r1712, %r1711;
	min.s32 	%r1714, %r1713, %r1700;
	st.shared.u32 	[%r14+128], %r1714;
	ld.shared.u32 	%r1715, [%r13+8404];
	add.s32 	%r1716, %r1708, %r1715;
	min.s32 	%r1717, %r1716, %r1703;
	st.shared.u32 	[%r14+8192], %r1717;
	ld.shared.u32 	%r1718, [%r13+8404];
	add.s32 	%r1719, %r1712, %r1718;
	min.s32 	%r1720, %r1719, %r1706;
	st.shared.u32 	[%r14+8320], %r1720;
	ld.shared.u32 	%r1721, [%r13+216];
	ld.shared.u32 	%r1722, [%r965+13824];
	add.s32 	%r1723, %r1722, %r1721;
	min.s32 	%r1724, %r1723, %r1710;
	st.shared.u32 	[%r14], %r1724;
	ld.shared.u32 	%r1725, [%r13+216];
	ld.shared.u32 	%r1726, [%r965+13952];
	add.s32 	%r1727, %r1726, %r1725;
	min.s32 	%r1728, %r1727, %r1714;
	st.shared.u32 	[%r14+128], %r1728;
	ld.shared.u32 	%r1729, [%r13+8408];
	add.s32 	%r1730, %r1722, %r1729;
	min.s32 	%r1731, %r1730, %r1717;
	st.shared.u32 	[%r14+8192], %r1731;
	ld.shared.u32 	%r1732, [%r13+8408];
	add.s32 	%r1733, %r1726, %r1732;
	min.s32 	%r1734, %r1733, %r1720;
	st.shared.u32 	[%r14+8320], %r1734;
	ld.shared.u32 	%r1735, [%r13+220];
	ld.shared.u32 	%r1736, [%r965+14080];
	add.s32 	%r1737, %r1736, %r1735;
	min.s32 	%r1738, %r1737, %r1724;
	st.shared.u32 	[%r14], %r1738;
	ld.shared.u32 	%r1739, [%r13+220];
	ld.shared.u32 	%r1740, [%r965+14208];
	add.s32 	%r1741, %r1740, %r1739;
	min.s32 	%r1742, %r1741, %r1728;
	st.shared.u32 	[%r14+128], %r1742;
	ld.shared.u32 	%r1743, [%r13+8412];
	add.s32 	%r1744, %r1736, %r1743;
	min.s32 	%r1745, %r1744, %r1731;
	st.shared.u32 	[%r14+8192], %r1745;
	ld.shared.u32 	%r1746, [%r13+8412];
	add.s32 	%r1747, %r1740, %r1746;
	min.s32 	%r1748, %r1747, %r1734;
	st.shared.u32 	[%r14+8320], %r1748;
	ld.shared.u32 	%r1749, [%r13+224];
	ld.shared.u32 	%r1750, [%r965+14336];
	add.s32 	%r1751, %r1750, %r1749;
	min.s32 	%r1752, %r1751, %r1738;
	st.shared.u32 	[%r14], %r1752;
	ld.shared.u32 	%r1753, [%r13+224];
	ld.shared.u32 	%r1754, [%r965+14464];
	add.s32 	%r1755, %r1754, %r1753;
	min.s32 	%r1756, %r1755, %r1742;
	st.shared.u32 	[%r14+128], %r1756;
	ld.shared.u32 	%r1757, [%r13+8416];
	add.s32 	%r1758, %r1750, %r1757;
	min.s32 	%r1759, %r1758, %r1745;
	st.shared.u32 	[%r14+8192], %r1759;
	ld.shared.u32 	%r1760, [%r13+8416];
	add.s32 	%r1761, %r1754, %r1760;
	min.s32 	%r1762, %r1761, %r1748;
	st.shared.u32 	[%r14+8320], %r1762;
	ld.shared.u32 	%r1763, [%r13+228];
	ld.shared.u32 	%r1764, [%r965+14592];
	add.s32 	%r1765, %r1764, %r1763;
	min.s32 	%r1766, %r1765, %r1752;
	st.shared.u32 	[%r14], %r1766;
	ld.shared.u32 	%r1767, [%r13+228];
	ld.shared.u32 	%r1768, [%r965+14720];
	add.s32 	%r1769, %r1768, %r1767;
	min.s32 	%r1770, %r1769, %r1756;
	st.shared.u32 	[%r14+128], %r1770;
	ld.shared.u32 	%r1771, [%r13+8420];
	add.s32 	%r1772, %r1764, %r1771;
	min.s32 	%r1773, %r1772, %r1759;
	st.shared.u32 	[%r14+8192], %r1773;
	ld.shared.u32 	%r1774, [%r13+8420];
	add.s32 	%r1775, %r1768, %r1774;
	min.s32 	%r1776, %r1775, %r1762;
	st.shared.u32 	[%r14+8320], %r1776;
	ld.shared.u32 	%r1777, [%r13+232];
	ld.shared.u32 	%r1778, [%r965+14848];
	add.s32 	%r1779, %r1778, %r1777;
	min.s32 	%r1780, %r1779, %r1766;
	st.shared.u32 	[%r14], %r1780;
	ld.shared.u32 	%r1781, [%r13+232];
	ld.shared.u32 	%r1782, [%r965+14976];
	add.s32 	%r1783, %r1782, %r1781;
	min.s32 	%r1784, %r1783, %r1770;
	st.shared.u32 	[%r14+128], %r1784;
	ld.shared.u32 	%r1785, [%r13+8424];
	add.s32 	%r1786, %r1778, %r1785;
	min.s32 	%r1787, %r1786, %r1773;
	st.shared.u32 	[%r14+8192], %r1787;
	ld.shared.u32 	%r1788, [%r13+8424];
	add.s32 	%r1789, %r1782, %r1788;
	min.s32 	%r1790, %r1789, %r1776;
	st.shared.u32 	[%r14+8320], %r1790;
	ld.shared.u32 	%r1791, [%r13+236];
	ld.shared.u32 	%r1792, [%r965+15104];
	add.s32 	%r1793, %r1792, %r1791;
	min.s32 	%r1794, %r1793, %r1780;
	st.shared.u32 	[%r14], %r1794;
	ld.shared.u32 	%r1795, [%r13+236];
	ld.shared.u32 	%r1796, [%r965+15232];
	add.s32 	%r1797, %r1796, %r1795;
	min.s32 	%r1798, %r1797, %r1784;
	st.shared.u32 	[%r14+128], %r1798;
	ld.shared.u32 	%r1799, [%r13+8428];
	add.s32 	%r1800, %r1792, %r1799;
	min.s32 	%r1801, %r1800, %r1787;
	st.shared.u32 	[%r14+8192], %r1801;
	ld.shared.u32 	%r1802, [%r13+8428];
	add.s32 	%r1803, %r1796, %r1802;
	min.s32 	%r1804, %r1803, %r1790;
	st.shared.u32 	[%r14+8320], %r1804;
	ld.shared.u32 	%r1805, [%r13+240];
	ld.shared.u32 	%r1806, [%r965+15360];
	add.s32 	%r1807, %r1806, %r1805;
	min.s32 	%r1808, %r1807, %r1794;
	st.shared.u32 	[%r14], %r1808;
	ld.shared.u32 	%r1809, [%r13+240];
	ld.shared.u32 	%r1810, [%r965+15488];
	add.s32 	%r1811, %r1810, %r1809;
	min.s32 	%r1812, %r1811, %r1798;
	st.shared.u32 	[%r14+128], %r1812;
	ld.shared.u32 	%r1813, [%r13+8432];
	add.s32 	%r1814, %r1806, %r1813;
	min.s32 	%r1815, %r1814, %r1801;
	st.shared.u32 	[%r14+8192], %r1815;
	ld.shared.u32 	%r1816, [%r13+8432];
	add.s32 	%r1817, %r1810, %r1816;
	min.s32 	%r1818, %r1817, %r1804;
	st.shared.u32 	[%r14+8320], %r1818;
	ld.shared.u32 	%r1819, [%r13+244];
	ld.shared.u32 	%r1820, [%r965+15616];
	add.s32 	%r1821, %r1820, %r1819;
	min.s32 	%r1822, %r1821, %r1808;
	st.shared.u32 	[%r14], %r1822;
	ld.shared.u32 	%r1823, [%r13+244];
	ld.shared.u32 	%r1824, [%r965+15744];
	add.s32 	%r1825, %r1824, %r1823;
	min.s32 	%r1826, %r1825, %r1812;
	st.shared.u32 	[%r14+128], %r1826;
	ld.shared.u32 	%r1827, [%r13+8436];
	add.s32 	%r1828, %r1820, %r1827;
	min.s32 	%r1829, %r1828, %r1815;
	st.shared.u32 	[%r14+8192], %r1829;
	ld.shared.u32 	%r1830, [%r13+8436];
	add.s32 	%r1831, %r1824, %r1830;
	min.s32 	%r1832, %r1831, %r1818;
	st.shared.u32 	[%r14+8320], %r1832;
	ld.shared.u32 	%r1833, [%r13+248];
	ld.shared.u32 	%r1834, [%r965+15872];
	add.s32 	%r1835, %r1834, %r1833;
	min.s32 	%r1836, %r1835, %r1822;
	st.shared.u32 	[%r14], %r1836;
	ld.shared.u32 	%r1837, [%r13+248];
	ld.shared.u32 	%r1838, [%r965+16000];
	add.s32 	%r1839, %r1838, %r1837;
	min.s32 	%r1840, %r1839, %r1826;
	st.shared.u32 	[%r14+128], %r1840;
	ld.shared.u32 	%r1841, [%r13+8440];
	add.s32 	%r1842, %r1834, %r1841;
	min.s32 	%r1843, %r1842, %r1829;
	st.shared.u32 	[%r14+8192], %r1843;
	ld.shared.u32 	%r1844, [%r13+8440];
	add.s32 	%r1845, %r1838, %r1844;
	min.s32 	%r1846, %r1845, %r1832;
	st.shared.u32 	[%r14+8320], %r1846;
	ld.shared.u32 	%r1847, [%r13+252];
	ld.shared.u32 	%r1848, [%r965+16128];
	add.s32 	%r1849, %r1848, %r1847;
	min.s32 	%r1862, %r1849, %r1836;
	st.shared.u32 	[%r14], %r1862;
	ld.shared.u32 	%r1850, [%r13+252];
	ld.shared.u32 	%r1851, [%r965+16256];
	add.s32 	%r1852, %r1851, %r1850;
	min.s32 	%r1861, %r1852, %r1840;
	st.shared.u32 	[%r14+128], %r1861;
	ld.shared.u32 	%r1853, [%r13+8444];
	add.s32 	%r1854, %r1848, %r1853;
	min.s32 	%r1860, %r1854, %r1843;
	st.shared.u32 	[%r14+8192], %r1860;
	ld.shared.u32 	%r1855, [%r13+8444];
	add.s32 	%r1856, %r1851, %r1855;
	min.s32 	%r1859, %r1856, %r1846;
	st.shared.u32 	[%r14+8320], %r1859;
	bra.uni 	$L__BB1_10;
$L__BB1_8:
	setp.ne.s32 	%p10, %r1, %r30;
	@%p10 bra 	$L__BB1_10;
	bar.sync 	0;
	ld.shared.u32 	%r59, [%r14];
	ld.shared.u32 	%r60, [%r14+128];
	ld.shared.u32 	%r61, [%r14+8192];
	ld.shared.u32 	%r62, [%r14+8320];
	ld.shared.u32 	%r63, [%r7];
	add.s32 	%r66, %r53, %r39;
	ld.shared.u32 	%r67, [%r66];
	add.s32 	%r68, %r67, %r63;
	min.s32 	%r69, %r68, %r59;
	st.shared.u32 	[%r14], %r69;
	ld.shared.u32 	%r70, [%r66+128];
	add.s32 	%r71, %r70, %r63;
	min.s32 	%r72, %r71, %r60;
	st.shared.u32 	[%r14+128], %r72;
	ld.shared.u32 	%r73, [%r7+8192];
	ld.shared.u32 	%r74, [%r66];
	add.s32 	%r75, %r74, %r73;
	min.s32 	%r76, %r75, %r61;
	ld.shared.u32 	%r77, [%r66+128];
	add.s32 	%r78, %r77, %r73;
	min.s32 	%r79, %r78, %r62;
	ld.shared.u32 	%r80, [%r7+4];
	ld.shared.u32 	%r81, [%r66+256];
	add.s32 	%r82, %r81, %r80;
	min.s32 	%r83, %r82, %r69;
	st.shared.u32 	[%r14], %r83;
	ld.shared.u32 	%r84, [%r66+384];
	add.s32 	%r85, %r84, %r80;
	min.s32 	%r86, %r85, %r72;
	st.shared.u32 	[%r14+128], %r86;
	ld.shared.u32 	%r87, [%r7+8196];
	ld.shared.u32 	%r88, [%r66+256];
	add.s32 	%r89, %r88, %r87;
	min.s32 	%r90, %r89, %r76;
	ld.shared.u32 	%r91, [%r66+384];
	add.s32 	%r92, %r91, %r87;
	min.s32 	%r93, %r92, %r79;
	ld.shared.u32 	%r94, [%r7+8];
	ld.shared.u32 	%r95, [%r66+512];
	add.s32 	%r96, %r95, %r94;
	min.s32 	%r97, %r96, %r83;
	st.shared.u32 	[%r14], %r97;
	ld.shared.u32 	%r98, [%r66+640];
	add.s32 	%r99, %r98, %r94;
	min.s32 	%r100, %r99, %r86;
	st.shared.u32 	[%r14+128], %r100;
	ld.shared.u32 	%r101, [%r7+8200];
	ld.shared.u32 	%r102, [%r66+512];
	add.s32 	%r103, %r102, %r101;
	min.s32 	%r104, %r103, %r90;
	ld.shared.u32 	%r105, [%r66+640];
	add.s32 	%r106, %r105, %r101;
	min.s32 	%r107, %r106, %r93;
	ld.shared.u32 	%r108, [%r7+12];
	ld.shared.u32 	%r109, [%r66+768];
	add.s32 	%r110, %r109, %r108;
	min.s32 	%r111, %r110, %r97;
	st.shared.u32 	[%r14], %r111;
	ld.shared.u32 	%r112, [%r66+896];
	add.s32 	%r113, %r112, %r108;
	min.s32 	%r114, %r113, %r100;
	st.shared.u32 	[%r14+128], %r114;
	ld.shared.u32 	%r115, [%r7+8204];
	ld.shared.u32 	%r116, [%r66+768];
	add.s32 	%r117, %r116, %r115;
	min.s32 	%r118, %r117, %r104;
	ld.shared.u32 	%r119, [%r66+896];
	add.s32 	%r120, %r119, %r115;
	min.s32 	%r121, %r120, %r107;
	ld.shared.u32 	%r122, [%r7+16];
	ld.shared.u32 	%r123, [%r66+1024];
	add.s32 	%r124, %r123, %r122;
	min.s32 	%r125, %r124, %r111;
	st.shared.u32 	[%r14], %r125;
	ld.shared.u32 	%r126, [%r66+1152];
	add.s32 	%r127, %r126, %r122;
	min.s32 	%r128, %r127, %r114;
	st.shared.u32 	[%r14+128], %r128;
	ld.shared.u32 	%r129, [%r7+8208];
	ld.shared.u32 	%r130, [%r66+1024];
	add.s32 	%r131, %r130, %r129;
	min.s32 	%r132, %r131, %r118;
	ld.shared.u32 	%r133, [%r66+1152];
	add.s32 	%r134, %r133, %r129;
	min.s32 	%r135, %r134, %r121;
	ld.shared.u32 	%r136, [%r7+20];
	ld.shared.u32 	%r137, [%r66+1280];
	add.s32 	%r138, %r137, %r136;
	min.s32 	%r139, %r138, %r125;
	st.shared.u32 	[%r14], %r139;
	ld.shared.u32 	%r140, [%r66+1408];
	add.s32 	%r141, %r140, %r136;
	min.s32 	%r142, %r141, %r128;
	st.shared.u32 	[%r14+128], %r142;
	ld.shared.u32 	%r143, [%r7+8212];
	ld.shared.u32 	%r144, [%r66+1280];
	add.s32 	%r145, %r144, %r143;
	min.s32 	%r146, %r145, %r132;
	ld.shared.u32 	%r147, [%r66+1408];
	add.s32 	%r148, %r147, %r143;
	min.s32 	%r149, %r148, %r135;
	ld.shared.u32 	%r150, [%r7+24];
	ld.shared.u32 	%r151, [%r66+1536];
	add.s32 	%r152, %r151, %r150;
	min.s32 	%r153, %r152, %r139;
	st.shared.u32 	[%r14], %r153;
	ld.shared.u32 	%r154, [%r66+1664];
	add.s32 	%r155, %r154, %r150;
	min.s32 	%r156, %r155, %r142;
	st.shared.u32 	[%r14+128], %r156;
	ld.shared.u32 	%r157, [%r7+8216];
	ld.shared.u32 	%r158, [%r66+1536];
	add.s32 	%r159, %r158, %r157;
	min.s32 	%r160, %r159, %r146;
	ld.shared.u32 	%r161, [%r66+1664];
	add.s32 	%r162, %r161, %r157;
	min.s32 	%r163, %r162, %r149;
	ld.shared.u32 	%r164, [%r7+28];
	ld.shared.u32 	%r165, [%r66+1792];
	add.s32 	%r166, %r165, %r164;
	min.s32 	%r167, %r166, %r153;
	st.shared.u32 	[%r14], %r167;
	ld.shared.u32 	%r168, [%r66+1920];
	add.s32 	%r169, %r168, %r164;
	min.s32 	%r170, %r169, %r156;
	st.shared.u32 	[%r14+128], %r170;
	ld.shared.u32 	%r171, [%r7+8220];
	ld.shared.u32 	%r172, [%r66+1792];
	add.s32 	%r173, %r172, %r171;
	min.s32 	%r174, %r173, %r160;
	ld.shared.u32 	%r175, [%r66+1920];
	add.s32 	%r176, %r175, %r171;
	min.s32 	%r177, %r176, %r163;
	ld.shared.u32 	%r178, [%r7+32];
	ld.shared.u32 	%r179, [%r66+2048];
	add.s32 	%r180, %r179, %r178;
	min.s32 	%r181, %r180, %r167;
	st.shared.u32 	[%r14], %r181;
	ld.shared.u32 	%r182, [%r66+2176];
	add.s32 	%r183, %r182, %r178;
	min.s32 	%r184, %r183, %r170;
	st.shared.u32 	[%r14+128], %r184;
	ld.shared.u32 	%r185, [%r7+8224];
	ld.shared.u32 	%r186, [%r66+2048];
	add.s32 	%r187, %r186, %r185;
	min.s32 	%r188, %r187, %r174;
	ld.shared.u32 	%r189, [%r66+2176];
	add.s32 	%r190, %r189, %r185;
	min.s32 	%r191, %r190, %r177;
	ld.shared.u32 	%r192, [%r7+36];
	ld.shared.u32 	%r193, [%r66+2304];
	add.s32 	%r194, %r193, %r192;
	min.s32 	%r195, %r194, %r181;
	st.shared.u32 	[%r14], %r195;
	ld.shared.u32 	%r196, [%r66+2432];
	add.s32 	%r197, %r196, %r192;
	min.s32 	%r198, %r197, %r184;
	st.shared.u32 	[%r14+128], %r198;
	ld.shared.u32 	%r199, [%r7+8228];
	ld.shared.u32 	%r200, [%r66+2304];
	add.s32 	%r201, %r200, %r199;
	min.s32 	%r202, %r201, %r188;
	ld.shared.u32 	%r203, [%r66+2432];
	add.s32 	%r204, %r203, %r199;
	min.s32 	%r205, %r204, %r191;
	ld.shared.u32 	%r206, [%r7+40];
	ld.shared.u32 	%r207, [%r66+2560];
	add.s32 	%r208, %r207, %r206;
	min.s32 	%r209, %r208, %r195;
	st.shared.u32 	[%r14], %r209;
	ld.shared.u32 	%r210, [%r66+2688];
	add.s32 	%r211, %r210, %r206;
	min.s32 	%r212, %r211, %r198;
	st.shared.u32 	[%r14+128], %r212;
	ld.shared.u32 	%r213, [%r7+8232];
	ld.shared.u32 	%r214, [%r66+2560];
	add.s32 	%r215, %r214, %r213;
	min.s32 	%r216, %r215, %r202;
	ld.shared.u32 	%r217, [%r66+2688];
	add.s32 	%r218, %r217, %r213;
	min.s32 	%r219, %r218, %r205;
	ld.shared.u32 	%r220, [%r7+44];
	ld.shared.u32 	%r221, [%r66+2816];
	add.s32 	%r222, %r221, %r220;
	min.s32 	%r223, %r222, %r209;
	st.shared.u32 	[%r14], %r223;
	ld.shared.u32 	%r224, [%r66+2944];
	add.s32 	%r225, %r224, %r220;
	min.s32 	%r226, %r225, %r212;
	st.shared.u32 	[%r14+128], %r226;
	ld.shared.u32 	%r227, [%r7+8236];
	ld.shared.u32 	%r228, [%r66+2816];
	add.s32 	%r229, %r228, %r227;
	min.s32 	%r230, %r229, %r216;
	ld.shared.u32 	%r231, [%r66+2944];
	add.s32 	%r232, %r231, %r227;
	min.s32 	%r233, %r232, %r219;
	ld.shared.u32 	%r234, [%r7+48];
	ld.shared.u32 	%r235, [%r66+3072];
	add.s32 	%r236, %r235, %r234;
	min.s32 	%r237, %r236, %r223;
	st.shared.u32 	[%r14], %r237;
	ld.shared.u32 	%r238, [%r66+3200];
	add.s32 	%r239, %r238, %r234;
	min.s32 	%r240, %r239, %r226;
	st.shared.u32 	[%r14+128], %r240;
	ld.shared.u32 	%r241, [%r7+8240];
	ld.shared.u32 	%r242, [%r66+3072];
	add.s32 	%r243, %r242, %r241;
	min.s32 	%r244, %r243, %r230;
	ld.shared.u32 	%r245, [%r66+3200];
	add.s32 	%r246, %r245, %r241;
	min.s32 	%r247, %r246, %r233;
	ld.shared.u32 	%r248, [%r7+52];
	ld.shared.u32 	%r249, [%r66+3328];
	add.s32 	%r250, %r249, %r248;
	min.s32 	%r251, %r250, %r237;
	st.shared.u32 	[%r14], %r251;
	ld.shared.u32 	%r252, [%r66+3456];
	add.s32 	%r253, %r252, %r248;
	min.s32 	%r254, %r253, %r240;
	st.shared.u32 	[%r14+128], %r254;
	ld.shared.u32 	%r255, [%r7+8244];
	ld.shared.u32 	%r256, [%r66+3328];
	add.s32 	%r257, %r256, %r255;
	min.s32 	%r258, %r257, %r244;
	ld.shared.u32 	%r259, [%r66+3456];
	add.s32 	%r260, %r259, %r255;
	min.s32 	%r261, %r260, %r247;
	ld.shared.u32 	%r262, [%r7+56];
	ld.shared.u32 	%r263, [%r66+3584];
	add.s32 	%r264, %r263, %r262;
	min.s32 	%r265, %r264, %r251;
	st.shared.u32 	[%r14], %r265;
	ld.shared.u32 	%r266, [%r66+3712];
	add.s32 	%r267, %r266, %r262;
	min.s32 	%r268, %r267, %r254;
	st.shared.u32 	[%r14+128], %r268;
	ld.shared.u32 	%r269, [%r7+8248];
	ld.shared.u32 	%r270, [%r66+3584];
	add.s32 	%r271, %r270, %r269;
	min.s32 	%r272, %r271, %r258;
	ld.shared.u32 	%r273, [%r66+3712];
	add.s32 	%r274, %r273, %r269;
	min.s32 	%r275, %r274, %r261;
	ld.shared.u32 	%r276, [%r7+60];
	ld.shared.u32 	%r277, [%r66+3840];
	add.s32 	%r278, %r277, %r276;
	min.s32 	%r279, %r278, %r265;
	st.shared.u32 	[%r14], %r279;
	ld.shared.u32 	%r280, [%r66+3968];
	add.s32 	%r281, %r280, %r276;
	min.s32 	%r282, %r281, %r268;
	st.shared.u32 	[%r14+128], %r282;
	ld.shared.u32 	%r283, [%r7+8252];
	ld.shared.u32 	%r284, [%r66+3840];
	add.s32 	%r285, %r284, %r283;
	min.s32 	%r286, %r285, %r272;
	ld.shared.u32 	%r287, [%r66+3968];
	add.s32 	%r288, %r287, %r283;
	min.s32 	%r289, %r288, %r275;
	ld.shared.u32 	%r290, [%r7+64];
	ld.shared.u32 	%r291, [%r66+4096];
	add.s32 	%r292, %r291, %r290;
	min.s32 	%r293, %r292, %r279;
	st.shared.u32 	[%r14], %r293;
	ld.shared.u32 	%r294, [%r66+4224];
	add.s32 	%r295, %r294, %r290;
	min.s32 	%r296, %r295, %r282;
	st.shared.u32 	[%r14+128], %r296;
	ld.shared.u32 	%r297, [%r7+8256];
	ld.shared.u32 	%r298, [%r66+4096];
	add.s32 	%r299, %r298, %r297;
	min.s32 	%r300, %r299, %r286;
	ld.shared.u32 	%r301, [%r66+4224];
	add.s32 	%r302, %r301, %r297;
	min.s32 	%r303, %r302, %r289;
	ld.shared.u32 	%r304, [%r7+68];
	ld.shared.u32 	%r305, [%r66+4352];
	add.s32 	%r306, %r305, %r304;
	min.s32 	%r307, %r306, %r293;
	st.shared.u32 	[%r14], %r307;
	ld.shared.u32 	%r308, [%r66+4480];
	add.s32 	%r309, %r308, %r304;
	min.s32 	%r310, %r309, %r296;
	st.shared.u32 	[%r14+128], %r310;
	ld.shared.u32 	%r311, [%r7+8260];
	ld.shared.u32 	%r312, [%r66+4352];
	add.s32 	%r313, %r312, %r311;
	min.s32 	%r314, %r313, %r300;
	ld.shared.u32 	%r315, [%r66+4480];
	add.s32 	%r316, %r315, %r311;
	min.s32 	%r317, %r316, %r303;
	ld.shared.u32 	%r318, [%r7+72];
	ld.shared.u32 	%r319, [%r66+4608];
	add.s32 	%r320, %r319, %r318;
	min.s32 	%r321, %r320, %r307;
	st.shared.u32 	[%r14], %r321;
	ld.shared.u32 	%r322, [%r66+4736];
	add.s32 	%r323, %r322, %r318;
	min.s32 	%r324, %r323, %r310;
	st.shared.u32 	[%r14+128], %r324;
	ld.shared.u32 	%r325, [%r7+8264];
	ld.shared.u32 	%r326, [%r66+4608];
	add.s32 	%r327, %r326, %r325;
	min.s32 	%r328, %r327, %r314;
	ld.shared.u32 	%r329, [%r66+4736];
	add.s32 	%r330, %r329, %r325;
	min.s32 	%r331, %r330, %r317;
	ld.shared.u32 	%r332, [%r7+76];
	ld.shared.u32 	%r333, [%r66+4864];
	add.s32 	%r334, %r333, %r332;
	min.s32 	%r335, %r334, %r321;
	st.shared.u32 	[%r14], %r335;
	ld.shared.u32 	%r336, [%r66+4992];
	add.s32 	%r337, %r336, %r332;
	min.s32 	%r338, %r337, %r324;
	st.shared.u32 	[%r14+128], %r338;
	ld.shared.u32 	%r339, [%r7+8268];
	ld.shared.u32 	%r340, [%r66+4864];
	add.s32 	%r341, %r340, %r339;
	min.s32 	%r342, %r341, %r328;
	ld.shared.u32 	%r343, [%r66+4992];
	add.s32 	%r344, %r343, %r339;
	min.s32 	%r345, %r344, %r331;
	ld.shared.u32 	%r346, [%r7+80];
	ld.shared.u32 	%r347, [%r66+5120];
	add.s32 	%r348, %r347, %r346;
	min.s32 	%r349, %r348, %r335;
	st.shared.u32 	[%r14], %r349;
	ld.shared.u32 	%r350, [%r66+5248];
	add.s32 	%r351, %r350, %r346;
	min.s32 	%r352, %r351, %r338;
	st.shared.u32 	[%r14+128], %r352;
	ld.shared.u32 	%r353, [%r7+8272];
	ld.shared.u32 	%r354, [%r66+5120];
	add.s32 	%r355, %r354, %r353;
	min.s32 	%r356, %r355, %r342;
	ld.shared.u32 	%r357, [%r66+5248];
	add.s32 	%r358, %r357, %r353;
	min.s32 	%r359, %r358, %r345;
	ld.shared.u32 	%r360, [%r7+84];
	ld.shared.u32 	%r361, [%r66+5376];
	add.s32 	%r362, %r361, %r360;
	min.s32 	%r363, %r362, %r349;
	st.shared.u32 	[%r14], %r363;
	ld.shared.u32 	%r364, [%r66+5504];
	add.s32 	%r365, %r364, %r360;
	min.s32 	%r366, %r365, %r352;
	st.shared.u32 	[%r14+128], %r366;
	ld.shared.u32 	%r367, [%r7+8276];
	ld.shared.u32 	%r368, [%r66+5376];
	add.s32 	%r369, %r368, %r367;
	min.s32 	%r370, %r369, %r356;
	ld.shared.u32 	%r371, [%r66+5504];
	add.s32 	%r372, %r371, %r367;
	min.s32 	%r373, %r372, %r359;
	ld.shared.u32 	%r374, [%r7+88];
	ld.shared.u32 	%r375, [%r66+5632];
	add.s32 	%r376, %r375, %r374;
	min.s32 	%r377, %r376, %r363;
	st.shared.u32 	[%r14], %r377;
	ld.shared.u32 	%r378, [%r66+5760];
	add.s32 	%r379, %r378, %r374;
	min.s32 	%r380, %r379, %r366;
	st.shared.u32 	[%r14+128], %r380;
	ld.shared.u32 	%r381, [%r7+8280];
	ld.shared.u32 	%r382, [%r66+5632];
	add.s32 	%r383, %r382, %r381;
	min.s32 	%r384, %r383, %r370;
	ld.shared.u32 	%r385, [%r66+5760];
	add.s32 	%r386, %r385, %r381;
	min.s32 	%r387, %r386, %r373;
	ld.shared.u32 	%r388, [%r7+92];
	ld.shared.u32 	%r389, [%r66+5888];
	add.s32 	%r390, %r389, %r388;
	min.s32 	%r391, %r390, %r377;
	st.shared.u32 	[%r14], %r391;
	ld.shared.u32 	%r392, [%r66+6016];
	add.s32 	%r393, %r392, %r388;
	min.s32 	%r394, %r393, %r380;
	st.shared.u32 	[%r14+128], %r394;
	ld.shared.u32 	%r395, [%r7+8284];
	ld.shared.u32 	%r396, [%r66+5888];
	add.s32 	%r397, %r396, %r395;
	min.s32 	%r398, %r397, %r384;
	ld.shared.u32 	%r399, [%r66+6016];
	add.s32 	%r400, %r399, %r395;
	min.s32 	%r401, %r400, %r387;
	ld.shared.u32 	%r402, [%r7+96];
	ld.shared.u32 	%r403, [%r66+6144];
	add.s32 	%r404, %r403, %r402;
	min.s32 	%r405, %r404, %r391;
	st.shared.u32 	[%r14], %r405;
	ld.shared.u32 	%r406, [%r66+6272];
	add.s32 	%r407, %r406, %r402;
	min.s32 	%r408, %r407, %r394;
	st.shared.u32 	[%r14+128], %r408;
	ld.shared.u32 	%r409, [%r7+8288];
	ld.shared.u32 	%r410, [%r66+6144];
	add.s32 	%r411, %r410, %r409;
	min.s32 	%r412, %r411, %r398;
	ld.shared.u32 	%r413, [%r66+6272];
	add.s32 	%r414, %r413, %r409;
	min.s32 	%r415, %r414, %r401;
	ld.shared.u32 	%r416, [%r7+100];
	ld.shared.u32 	%r417, [%r66+6400];
	add.s32 	%r418, %r417, %r416;
	min.s32 	%r419, %r418, %r405;
	st.shared.u32 	[%r14], %r419;
	ld.shared.u32 	%r420, [%r66+6528];
	add.s32 	%r421, %r420, %r416;
	min.s32 	%r422, %r421, %r408;
	st.shared.u32 	[%r14+128], %r422;
	ld.shared.u32 	%r423, [%r7+8292];
	ld.shared.u32 	%r424, [%r66+6400];
	add.s32 	%r425, %r424, %r423;
	min.s32 	%r426, %r425, %r412;
	ld.shared.u32 	%r427, [%r66+6528];
	add.s32 	%r428, %r427, %r423;
	min.s32 	%r429, %r428, %r415;
	ld.shared.u32 	%r430, [%r7+104];
	ld.shared.u32 	%r431, [%r66+6656];
	add.s32 	%r432, %r431, %r430;
	min.s32 	%r433, %r432, %r419;
	st.shared.u32 	[%r14], %r433;
	ld.shared.u32 	%r434, [%r66+6784];
	add.s32 	%r435, %r434, %r430;
	min.s32 	%r436, %r435, %r422;
	st.shared.u32 	[%r14+128], %r436;
	ld.shared.u32 	%r437, [%r7+8296];
	ld.shared.u32 	%r438, [%r66+6656];
	add.s32 	%r439, %r438, %r437;
	min.s32 	%r440, %r439, %r426;
	ld.shared.u32 	%r441, [%r66+6784];
	add.s32 	%r442, %r441, %r437;
	min.s32 	%r443, %r442, %r429;
	ld.shared.u32 	%r444, [%r7+108];
	ld.shared.u32 	%r445, [%r66+6912];
	add.s32 	%r446, %r445, %r444;
	min.s32 	%r447, %r446, %r433;
	st.shared.u32 	[%r14], %r447;
	ld.shared.u32 	%r448, [%r66+7040];
	add.s32 	%r449, %r448, %r444;
	min.s32 	%r450, %r449, %r436;
	st.shared.u32 	[%r14+128], %r450;
	ld.shared.u32 	%r451, [%r7+8300];
	ld.shared.u32 	%r452, [%r66+6912];
	add.s32 	%r453, %r452, %r451;
	min.s32 	%r454, %r453, %r440;
	ld.shared.u32 	%r455, [%r66+7040];
	add.s32 	%r456, %r455, %r451;
	min.s32 	%r457, %r456, %r443;
	ld.shared.u32 	%r458, [%r7+112];
	ld.shared.u32 	%r459, [%r66+7168];
	add.s32 	%r460, %r459, %r458;
	min.s32 	%r461, %r460, %r447;
	st.shared.u32 	[%r14], %r461;
	ld.shared.u32 	%r462, [%r66+7296];
	add.s32 	%r463, %r462, %r458;
	min.s32 	%r464, %r463, %r450;
	st.shared.u32 	[%r14+128], %r464;
	ld.shared.u32 	%r465, [%r7+8304];
	ld.shared.u32 	%r466, [%r66+7168];
	add.s32 	%r467, %r466, %r465;
	min.s32 	%r468, %r467, %r454;
	ld.shared.u32 	%r469, [%r66+7296];
	add.s32 	%r470, %r469, %r465;
	min.s32 	%r471, %r470, %r457;
	ld.shared.u32 	%r472, [%r7+116];
	ld.shared.u32 	%r473, [%r66+7424];
	add.s32 	%r474, %r473, %r472;
	min.s32 	%r475, %r474, %r461;
	st.shared.u32 	[%r14], %r475;
	ld.shared.u32 	%r476, [%r66+7552];
	add.s32 	%r477, %r476, %r472;
	min.s32 	%r478, %r477, %r464;
	st.shared.u32 	[%r14+128], %r478;
	ld.shared.u32 	%r479, [%r7+8308];
	ld.shared.u32 	%r480, [%r66+7424];
	add.s32 	%r481, %r480, %r479;
	min.s32 	%r482, %r481, %r468;
	ld.shared.u32 	%r483, [%r66+7552];
	add.s32 	%r484, %r483, %r479;
	min.s32 	%r485, %r484, %r471;
	ld.shared.u32 	%r486, [%r7+120];
	ld.shared.u32 	%r487, [%r66+7680];
	add.s32 	%r488, %r487, %r486;
	min.s32 	%r489, %r488, %r475;
	st.shared.u32 	[%r14], %r489;
	ld.shared.u32 	%r490, [%r66+7808];
	add.s32 	%r491, %r490, %r486;
	min.s32 	%r492, %r491, %r478;
	st.shared.u32 	[%r14+128], %r492;
	ld.shared.u32 	%r493, [%r7+8312];
	ld.shared.u32 	%r494, [%r66+7680];
	add.s32 	%r495, %r494, %r493;
	min.s32 	%r496, %r495, %r482;
	ld.shared.u32 	%r497, [%r66+7808];
	add.s32 	%r498, %r497, %r493;
	min.s32 	%r499, %r498, %r485;
	ld.shared.u32 	%r500, [%r7+124];
	ld.shared.u32 	%r501, [%r66+7936];
	add.s32 	%r502, %r501, %r500;
	min.s32 	%r503, %r502, %r489;
	st.shared.u32 	[%r14], %r503;
	ld.shared.u32 	%r504, [%r66+8064];
	add.s32 	%r505, %r504, %r500;
	min.s32 	%r506, %r505, %r492;
	st.shared.u32 	[%r14+128], %r506;
	ld.shared.u32 	%r507, [%r7+8316];
	ld.shared.u32 	%r508, [%r66+7936];
	add.s32 	%r509, %r508, %r507;
	min.s32 	%r510, %r509, %r496;
	st.shared.u32 	[%r14+8192], %r510;
	ld.shared.u32 	%r511, [%r66+8064];
	add.s32 	%r512, %r511, %r507;
	min.s32 	%r513, %r512, %r499;
	st.shared.u32 	[%r14+8320], %r513;
	ld.shared.u32 	%r514, [%r7+128];
	ld.shared.u32 	%r515, [%r66+8192];
	add.s32 	%r516, %r515, %r514;
	min.s32 	%r517, %r516, %r503;
	st.shared.u32 	[%r14], %r517;
	ld.shared.u32 	%r518, [%r66+8320];
	add.s32 	%r519, %r518, %r514;
	min.s32 	%r520, %r519, %r506;
	st.shared.u32 	[%r14+128], %r520;
	ld.shared.u32 	%r521, [%r7+8320];
	ld.shared.u32 	%r522, [%r66+8192];
	add.s32 	%r523, %r522, %r521;
	min.s32 	%r524, %r523, %r510;
	st.shared.u32 	[%r14+8192], %r524;
	ld.shared.u32 	%r525, [%r66+8320];
	add.s32 	%r526, %r525, %r521;
	min.s32 	%r527, %r526, %r513;
	st.shared.u32 	[%r14+8320], %r527;
	ld.shared.u32 	%r528, [%r7+132];
	ld.shared.u32 	%r529, [%r66+8448];
	add.s32 	%r530, %r529, %r528;
	min.s32 	%r531, %r530, %r517;
	st.shared.u32 	[%r14], %r531;
	ld.shared.u32 	%r532, [%r66+8576];
	add.s32 	%r533, %r532, %r528;
	min.s32 	%r534, %r533, %r520;
	st.shared.u32 	[%r14+128], %r534;
	ld.shared.u32 	%r535, [%r7+8324];
	ld.shared.u32 	%r536, [%r66+8448];
	add.s32 	%r537, %r536, %r535;
	min.s32 	%r538, %r537, %r524;
	st.shared.u32 	[%r14+8192], %r538;
	ld.shared.u32 	%r539, [%r66+8576];
	add.s32 	%r540, %r539, %r535;
	min.s32 	%r541, %r540, %r527;
	st.shared.u32 	[%r14+8320], %r541;
	ld.shared.u32 	%r542, [%r7+136];
	ld.shared.u32 	%r543, [%r66+8704];
	add.s32 	%r544, %r543, %r542;
	min.s32 	%r545, %r544, %r531;
	st.shared.u32 	[%r14], %r545;
	ld.shared.u32 	%r546, [%r66+8832];
	add.s32 	%r547, %r546, %r542;
	min.s32 	%r548, %r547, %r534;
	st.shared.u32 	[%r14+128], %r548;
	ld.shared.u32 	%r549, [%r7+8328];
	ld.shared.u32 	%r550, [%r66+8704];
	add.s32 	%r551, %r550, %r549;
	min.s32 	%r552, %r551, %r538;
	st.shared.u32 	[%r14+8192], %r552;
	ld.shared.u32 	%r553, [%r66+8832];
	add.s32 	%r554, %r553, %r549;
	min.s32 	%r555, %r554, %r541;
	st.shared.u32 	[%r14+8320], %r555;
	ld.shared.u32 	%r556, [%r7+140];
	ld.shared.u32 	%r557, [%r66+8960];
	add.s32 	%r558, %r557, %r556;
	min.s32 	%r559, %r558, %r545;
	st.shared.u32 	[%r14], %r559;
	ld.shared.u32 	%r560, [%r66+9088];
	add.s32 	%r561, %r560, %r556;
	min.s32 	%r562, %r561, %r548;
	st.shared.u32 	[%r14+128], %r562;
	ld.shared.u32 	%r563, [%r7+8332];
	ld.shared.u32 	%r564, [%r66+8960];
	add.s32 	%r565, %r564, %r563;
	min.s32 	%r566, %r565, %r552;
	st.shared.u32 	[%r14+8192], %r566;
	ld.shared.u32 	%r567, [%r66+9088];
	add.s32 	%r568, %r567, %r563;
	min.s32 	%r569, %r568, %r555;
	st.shared.u32 	[%r14+8320], %r569;
	ld.shared.u32 	%r570, [%r7+144];
	ld.shared.u32 	%r571, [%r66+9216];
	add.s32 	%r572, %r571, %r570;
	min.s32 	%r573, %r572, %r559;
	st.shared.u32 	[%r14], %r573;
	ld.shared.u32 	%r574, [%r66+9344];
	add.s32 	%r575, %r574, %r570;
	min.s32 	%r576, %r575, %r562;
	st.shared.u32 	[%r14+128], %r576;
	ld.shared.u32 	%r577, [%r7+8336];
	ld.shared.u32 	%r578, [%r66+9216];
	add.s32 	%r579, %r578, %r577;
	min.s32 	%r580, %r579, %r566;
	st.shared.u32 	[%r14+8192], %r580;
	ld.shared.u32 	%r581, [%r66+9344];
	add.s32 	%r582, %r581, %r577;
	min.s32 	%r583, %r582, %r569;
	st.shared.u32 	[%r14+8320], %r583;
	ld.shared.u32 	%r584, [%r7+148];
	ld.shared.u32 	%r585, [%r66+9472];
	add.s32 	%r586, %r585, %r584;
	min.s32 	%r587, %r586, %r573;
	st.shared.u32 	[%r14], %r587;
	ld.shared.u32 	%r588, [%r66+9600];
	add.s32 	%r589, %r588, %r584;
	min.s32 	%r590, %r589, %r576;
	st.shared.u32 	[%r14+128], %r590;
	ld.shared.u32 	%r591, [%r7+8340];
	ld.shared.u32 	%r592, [%r66+9472];
	add.s32 	%r593, %r592, %r591;
	min.s32 	%r594, %r593, %r580;
	st.shared.u32 	[%r14+8192], %r594;
	ld.shared.u32 	%r595, [%r66+9600];
	add.s32 	%r596, %r595, %r591;
	min.s32 	%r597, %r596, %r583;
	st.shared.u32 	[%r14+8320], %r597;
	ld.shared.u32 	%r598, [%r7+152];
	ld.shared.u32 	%r599, [%r66+9728];
	add.s32 	%r600, %r599, %r598;
	min.s32 	%r601, %r600, %r587;
	st.shared.u32 	[%r14], %r601;
	ld.shared.u32 	%r602, [%r66+9856];
	add.s32 	%r603, %r602, %r598;
	min.s32 	%r604, %r603, %r590;
	st.shared.u32 	[%r14+128], %r604;
	ld.shared.u32 	%r605, [%r7+8344];
	ld.shared.u32 	%r606, [%r66+9728];
	add.s32 	%r607, %r606, %r605;
	min.s32 	%r608, %r607, %r594;
	st.shared.u32 	[%r14+8192], %r608;
	ld.shared.u32 	%r609, [%r66+9856];
	add.s32 	%r610, %r609, %r605;
	min.s32 	%r611, %r610, %r597;
	st.shared.u32 	[%r14+8320], %r611;
	ld.shared.u32 	%r612, [%r7+156];
	ld.shared.u32 	%r613, [%r66+9984];
	add.s32 	%r614, %r613, %r612;
	min.s32 	%r615, %r614, %r601;
	st.shared.u32 	[%r14], %r615;
	ld.shared.u32 	%r616, [%r66+10112];
	add.s32 	%r617, %r616, %r612;
	min.s32 	%r618, %r617, %r604;
	st.shared.u32 	[%r14+128], %r618;
	ld.shared.u32 	%r619, [%r7+8348];
	ld.shared.u32 	%r620, [%r66+9984];
	add.s32 	%r621, %r620, %r619;
	min.s32 	%r622, %r621, %r608;
	st.shared.u32 	[%r14+8192], %r622;
	ld.shared.u32 	%r623, [%r66+10112];
	add.s32 	%r624, %r623, %r619;
	min.s32 	%r625, %r624, %r611;
	st.shared.u32 	[%r14+8320], %r625;
	ld.shared.u32 	%r626, [%r7+160];
	ld.shared.u32 	%r627, [%r66+10240];
	add.s32 	%r628, %r627, %r626;
	min.s32 	%r629, %r628, %r615;
	st.shared.u32 	[%r14], %r629;
	ld.shared.u32 	%r630, [%r66+10368];
	add.s32 	%r631, %r630, %r626;
	min.s32 	%r632, %r631, %r618;
	st.shared.u32 	[%r14+128], %r632;
	ld.shared.u32 	%r633, [%r7+8352];
	ld.shared.u32 	%r634, [%r66+10240];
	add.s32 	%r635, %r634, %r633;
	min.s32 	%r636, %r635, %r622;
	st.shared.u32 	[%r14+8192], %r636;
	ld.shared.u32 	%r637, [%r66+10368];
	add.s32 	%r638, %r637, %r633;
	min.s32 	%r639, %r638, %r625;
	st.shared.u32 	[%r14+8320], %r639;
	ld.shared.u32 	%r640, [%r7+164];
	ld.shared.u32 	%r641, [%r66+10496];
	add.s32 	%r642, %r641, %r640;
	min.s32 	%r643, %r642, %r629;
	st.shared.u32 	[%r14], %r643;
	ld.shared.u32 	%r644, [%r66+10624];
	add.s32 	%r645, %r644, %r640;
	min.s32 	%r646, %r645, %r632;
	st.shared.u32 	[%r14+128], %r646;
	ld.shared.u32 	%r647, [%r7+8356];
	ld.shared.u32 	%r648, [%r66+10496];
	add.s32 	%r649, %r648, %r647;
	min.s32 	%r650, %r649, %r636;
	st.shared.u32 	[%r14+8192], %r650;
	ld.shared.u32 	%r651, [%r66+10624];
	add.s32 	%r652, %r651, %r647;
	min.s32 	%r653, %r652, %r639;
	st.shared.u32 	[%r14+8320], %r653;
	ld.shared.u32 	%r654, [%r7+168];
	ld.shared.u32 	%r655, [%r66+10752];
	add.s32 	%r656, %r655, %r654;
	min.s32 	%r657, %r656, %r643;
	st.shared.u32 	[%r14], %r657;
	ld.shared.u32 	%r658, [%r66+10880];
	add.s32 	%r659, %r658, %r654;
	min.s32 	%r660, %r659, %r646;
	st.shared.u32 	[%r14+128], %r660;
	ld.shared.u32 	%r661, [%r7+8360];
	ld.shared.u32 	%r662, [%r66+10752];
	add.s32 	%r663, %r662, %r661;
	min.s32 	%r664, %r663, %r650;
	st.shared.u32 	[%r14+8192], %r664;
	ld.shared.u32 	%r665, [%r66+10880];
	add.s32 	%r666, %r665, %r661;
	min.s32 	%r667, %r666, %r653;
	st.shared.u32 	[%r14+8320], %r667;
	ld.shared.u32 	%r668, [%r7+172];
	ld.shared.u32 	%r669, [%r66+11008];
	add.s32 	%r670, %r669, %r668;
	min.s32 	%r671, %r670, %r657;
	st.shared.u32 	[%r14], %r671;
	ld.shared.u32 	%r672, [%r66+11136];
	add.s32 	%r673, %r672, %r668;
	min.s32 	%r674, %r673, %r660;
	st.shared.u32 	[%r14+128], %r674;
	ld.shared.u32 	%r675, [%r7+8364];
	ld.shared.u32 	%r676, [%r66+11008];
	add.s32 	%r677, %r676, %r675;
	min.s32 	%r678, %r677, %r664;
	st.shared.u32 	[%r14+8192], %r678;
	ld.shared.u32 	%r679, [%r66+11136];
	add.s32 	%r680, %r679, %r675;
	min.s32 	%r681, %r680, %r667;
	st.shared.u32 	[%r14+8320], %r681;
	ld.shared.u32 	%r682, [%r7+176];
	ld.shared.u32 	%r683, [%r66+11264];
	add.s32 	%r684, %r683, %r682;
	min.s32 	%r685, %r684, %r671;
	st.shared.u32 	[%r14], %r685;
	ld.shared.u32 	%r686, [%r66+11392];
	add.s32 	%r687, %r686, %r682;
	min.s32 	%r688, %r687, %r674;
	st.shared.u32 	[%r14+128], %r688;
	ld.shared.u32 	%r689, [%r7+8368];
	ld.shared.u32 	%r690, [%r66+11264];
	add.s32 	%r691, %r690, %r689;
	min.s32 	%r692, %r691, %r678;
	st.shared.u32 	[%r14+8192], %r692;
	ld.shared.u32 	%r693, [%r66+11392];
	add.s32 	%r694, %r693, %r689;
	min.s32 	%r695, %r694, %r681;
	st.shared.u32 	[%r14+8320], %r695;
	ld.shared.u32 	%r696, [%r7+180];
	ld.shared.u32 	%r697, [%r66+11520];
	add.s32 	%r698, %r697, %r696;
	min.s32 	%r699, %r698, %r685;
	st.shared.u32 	[%r14], %r699;
	ld.shared.u32 	%r700, [%r66+11648];
	add.s32 	%r701, %r700, %r696;
	min.s32 	%r702, %r701, %r688;
	st.shared.u32 	[%r14+128], %r702;
	ld.shared.u32 	%r703, [%r7+8372];
	ld.shared.u32 	%r704, [%r66+11520];
	add.s32 	%r705, %r704, %r703;
	min.s32 	%r706, %r705, %r692;
	st.shared.u32 	[%r14+8192], %r706;
	ld.shared.u32 	%r707, [%r66+11648];
	add.s32 	%r708, %r707, %r703;
	min.s32 	%r709, %r708, %r695;
	st.shared.u32 	[%r14+8320], %r709;
	ld.shared.u32 	%r710, [%r7+184];
	ld.shared.u32 	%r711, [%r66+11776];
	add.s32 	%r712, %r711, %r710;
	min.s32 	%r713, %r712, %r699;
	st.shared.u32 	[%r14], %r713;
	ld.shared.u32 	%r714, [%r66+11904];
	add.s32 	%r715, %r714, %r710;
	min.s32 	%r716, %r715, %r702;
	st.shared.u32 	[%r14+128], %r716;
	ld.shared.u32 	%r717, [%r7+8376];
	ld.shared.u32 	%r718, [%r66+11776];
	add.s32 	%r719, %r718, %r717;
	min.s32 	%r720, %r719, %r706;
	st.shared.u32 	[%r14+8192], %r720;
	ld.shared.u32 	%r721, [%r66+11904];
	add.s32 	%r722, %r721, %r717;
	min.s32 	%r723, %r722, %r709;
	st.shared.u32 	[%r14+8320], %r723;
	ld.shared.u32 	%r724, [%r7+188];
	ld.shared.u32 	%r725, [%r66+12032];
	add.s32 	%r726, %r725, %r724;
	min.s32 	%r727, %r726, %r713;
	st.shared.u32 	[%r14], %r727;
	ld.shared.u32 	%r728, [%r66+12160];
	add.s32 	%r729, %r728, %r724;
	min.s32 	%r730, %r729, %r716;
	st.shared.u32 	[%r14+128], %r730;
	ld.shared.u32 	%r731, [%r7+8380];
	ld.shared.u32 	%r732, [%r66+12032];
	add.s32 	%r733, %r732, %r731;
	min.s32 	%r734, %r733, %r720;
	st.shared.u32 	[%r14+8192], %r734;
	ld.shared.u32 	%r735, [%r66+12160];
	add.s32 	%r736, %r735, %r731;
	min.s32 	%r737, %r736, %r723;
	st.shared.u32 	[%r14+8320], %r737;
	ld.shared.u32 	%r738, [%r7+192];
	ld.shared.u32 	%r739, [%r66+12288];
	add.s32 	%r740, %r739, %r738;
	min.s32 	%r741, %r740, %r727;
	st.shared.u32 	[%r14], %r741;
	ld.shared.u32 	%r742, [%r66+12416];
	add.s32 	%r743, %r742, %r738;
	min.s32 	%r744, %r743, %r730;
	st.shared.u32 	[%r14+128], %r744;
	ld.shared.u32 	%r745, [%r7+8384];
	ld.shared.u32 	%r746, [%r66+12288];
	add.s32 	%r747, %r746, %r745;
	min.s32 	%r748, %r747, %r734;
	st.shared.u32 	[%r14+8192], %r748;
	ld.shared.u32 	%r749, [%r66+12416];
	add.s32 	%r750, %r749, %r745;
	min.s32 	%r751, %r750, %r737;
	st.shared.u32 	[%r14+8320], %r751;
	ld.shared.u32 	%r752, [%r7+196];
	ld.shared.u32 	%r753, [%r66+12544];
	add.s32 	%r754, %r753, %r752;
	min.s32 	%r755, %r754, %r741;
	st.shared.u32 	[%r14], %r755;
	ld.shared.u32 	%r756, [%r66+12672];
	add.s32 	%r757, %r756, %r752;
	min.s32 	%r758, %r757, %r744;
	st.shared.u32 	[%r14+128], %r758;
	ld.shared.u32 	%r759, [%r7+8388];
	ld.shared.u32 	%r760, [%r66+12544];
	add.s32 	%r761, %r760, %r759;
	min.s32 	%r762, %r761, %r748;
	st.shared.u32 	[%r14+8192], %r762;
	ld.shared.u32 	%r763, [%r66+12672];
	add.s32 	%r764, %r763, %r759;
	min.s32 	%r765, %r764, %r751;
	st.shared.u32 	[%r14+8320], %r765;
	ld.shared.u32 	%r766, [%r7+200];
	ld.shared.u32 	%r767, [%r66+12800];
	add.s32 	%r768, %r767, %r766;
	min.s32 	%r769, %r768, %r755;
	st.shared.u32 	[%r14], %r769;
	ld.shared.u32 	%r770, [%r66+12928];
	add.s32 	%r771, %r770, %r766;
	min.s32 	%r772, %r771, %r758;
	st.shared.u32 	[%r14+128], %r772;
	ld.shared.u32 	%r773, [%r7+8392];
	ld.shared.u32 	%r774, [%r66+12800];
	add.s32 	%r775, %r774, %r773;
	min.s32 	%r776, %r775, %r762;
	st.shared.u32 	[%r14+8192], %r776;
	ld.shared.u32 	%r777, [%r66+12928];
	add.s32 	%r778, %r777, %r773;
	min.s32 	%r779, %r778, %r765;
	st.shared.u32 	[%r14+8320], %r779;
	ld.shared.u32 	%r780, [%r7+204];
	ld.shared.u32 	%r781, [%r66+13056];
	add.s32 	%r782, %r781, %r780;
	min.s32 	%r783, %r782, %r769;
	st.shared.u32 	[%r14], %r783;
	ld.shared.u32 	%r784, [%r66+13184];
	add.s32 	%r785, %r784, %r780;
	min.s32 	%r786, %r785, %r772;
	st.shared.u32 	[%r14+128], %r786;
	ld.shared.u32 	%r787, [%r7+8396];
	ld.shared.u32 	%r788, [%r66+13056];
	add.s32 	%r789, %r788, %r787;
	min.s32 	%r790, %r789, %r776;
	st.shared.u32 	[%r14+8192], %r790;
	ld.shared.u32 	%r791, [%r66+13184];
	add.s32 	%r792, %r791, %r787;
	min.s32 	%r793, %r792, %r779;
	st.shared.u32 	[%r14+8320], %r793;
	ld.shared.u32 	%r794, [%r7+208];
	ld.shared.u32 	%r795, [%r66+13312];
	add.s32 	%r796, %r795, %r794;
	min.s32 	%r797, %r796, %r783;
	st.shared.u32 	[%r14], %r797;
	ld.shared.u32 	%r798, [%r66+13440];
	add.s32 	%r799, %r798, %r794;
	min.s32 	%r800, %r799, %r786;
	st.shared.u32 	[%r14+128], %r800;
	ld.shared.u32 	%r801, [%r7+8400];
	ld.shared.u32 	%r802, [%r66+13312];
	add.s32 	%r803, %r802, %r801;
	min.s32 	%r804, %r803, %r790;
	st.shared.u32 	[%r14+8192], %r804;
	ld.shared.u32 	%r805, [%r66+13440];
	add.s32 	%r806, %r805, %r801;
	min.s32 	%r807, %r806, %r793;
	st.shared.u32 	[%r14+8320], %r807;
	ld.shared.u32 	%r808, [%r7+212];
	ld.shared.u32 	%r809, [%r66+13568];
	add.s32 	%r810, %r809, %r808;
	min.s32 	%r811, %r810, %r797;
	st.shared.u32 	[%r14], %r811;
	ld.shared.u32 	%r812, [%r66+13696];
	add.s32 	%r813, %r812, %r808;
	min.s32 	%r814, %r813, %r800;
	st.shared.u32 	[%r14+128], %r814;
	ld.shared.u32 	%r815, [%r7+8404];
	ld.shared.u32 	%r816, [%r66+13568];
	add.s32 	%r817, %r816, %r815;
	min.s32 	%r818, %r817, %r804;
	st.shared.u32 	[%r14+8192], %r818;
	ld.shared.u32 	%r819, [%r66+13696];
	add.s32 	%r820, %r819, %r815;
	min.s32 	%r821, %r820, %r807;
	st.shared.u32 	[%r14+8320], %r821;
	ld.shared.u32 	%r822, [%r7+216];
	ld.shared.u32 	%r823, [%r66+13824];
	add.s32 	%r824, %r823, %r822;
	min.s32 	%r825, %r824, %r811;
	st.shared.u32 	[%r14], %r825;
	ld.shared.u32 	%r826, [%r66+13952];
	add.s32 	%r827, %r826, %r822;
	min.s32 	%r828, %r827, %r814;
	st.shared.u32 	[%r14+128], %r828;
	ld.shared.u32 	%r829, [%r7+8408];
	ld.shared.u32 	%r830, [%r66+13824];
	add.s32 	%r831, %r830, %r829;
	min.s32 	%r832, %r831, %r818;
	st.shared.u32 	[%r14+8192], %r832;
	ld.shared.u32 	%r833, [%r66+13952];
	add.s32 	%r834, %r833, %r829;
	min.s32 	%r835, %r834, %r821;
	st.shared.u32 	[%r14+8320], %r835;
	ld.shared.u32 	%r836, [%r7+220];
	ld.shared.u32 	%r837, [%r66+14080];
	add.s32 	%r838, %r837, %r836;
	min.s32 	%r839, %r838, %r825;
	st.shared.u32 	[%r14], %r839;
	ld.shared.u32 	%r840, [%r66+14208];
	add.s32 	%r841, %r840, %r836;
	min.s32 	%r842, %r841, %r828;
	st.shared.u32 	[%r14+128], %r842;
	ld.shared.u32 	%r843, [%r7+8412];
	ld.shared.u32 	%r844, [%r66+14080];
	add.s32 	%r845, %r844, %r843;
	min.s32 	%r846, %r845, %r832;
	st.shared.u32 	[%r14+8192], %r846;
	ld.shared.u32 	%r847, [%r66+14208];
	add.s32 	%r848, %r847, %r843;
	min.s32 	%r849, %r848, %r835;
	st.shared.u32 	[%r14+8320], %r849;
	ld.shared.u32 	%r850, [%r7+224];
	ld.shared.u32 	%r851, [%r66+14336];
	add.s32 	%r852, %r851, %r850;
	min.s32 	%r853, %r852, %r839;
	st.shared.u32 	[%r14], %r853;
	ld.shared.u32 	%r854, [%r66+14464];
	add.s32 	%r855, %r854, %r850;
	min.s32 	%r856, %r855, %r842;
	st.shared.u32 	[%r14+128], %r856;
	ld.shared.u32 	%r857, [%r7+8416];
	ld.shared.u32 	%r858, [%r66+14336];
	add.s32 	%r859, %r858, %r857;
	min.s32 	%r860, %r859, %r846;
	st.shared.u32 	[%r14+8192], %r860;
	ld.shared.u32 	%r861, [%r66+14464];
	add.s32 	%r862, %r861, %r857;
	min.s32 	%r863, %r862, %r849;
	st.shared.u32 	[%r14+8320], %r863;
	ld.shared.u32 	%r864, [%r7+228];
	ld.shared.u32 	%r865, [%r66+14592];
	add.s32 	%r866, %r865, %r864;
	min.s32 	%r867, %r866, %r853;
	st.shared.u32 	[%r14], %r867;
	ld.shared.u32 	%r868, [%r66+14720];
	add.s32 	%r869, %r868, %r864;
	min.s32 	%r870, %r869, %r856;
	st.shared.u32 	[%r14+128], %r870;
	ld.shared.u32 	%r871, [%r7+8420];
	ld.shared.u32 	%r872, [%r66+14592];
	add.s32 	%r873, %r872, %r871;
	min.s32 	%r874, %r873, %r860;
	st.shared.u32 	[%r14+8192], %r874;
	ld.shared.u32 	%r875, [%r66+14720];
	add.s32 	%r876, %r875, %r871;
	min.s32 	%r877, %r876, %r863;
	st.shared.u32 	[%r14+8320], %r877;
	ld.shared.u32 	%r878, [%r7+232];
	ld.shared.u32 	%r879, [%r66+14848];
	add.s32 	%r880, %r879, %r878;
	min.s32 	%r881, %r880, %r867;
	st.shared.u32 	[%r14], %r881;
	ld.shared.u32 	%r882, [%r66+14976];
	add.s32 	%r883, %r882, %r878;
	min.s32 	%r884, %r883, %r870;
	st.shared.u32 	[%r14+128], %r884;
	ld.shared.u32 	%r885, [%r7+8424];
	ld.shared.u32 	%r886, [%r66+14848];
	add.s32 	%r887, %r886, %r885;
	min.s32 	%r888, %r887, %r874;
	st.shared.u32 	[%r14+8192], %r888;
	ld.shared.u32 	%r889, [%r66+14976];
	add.s32 	%r890, %r889, %r885;
	min.s32 	%r891, %r890, %r877;
	st.shared.u32 	[%r14+8320], %r891;
	ld.shared.u32 	%r892, [%r7+236];
	ld.shared.u32 	%r893, [%r66+15104];
	add.s32 	%r894, %r893, %r892;
	min.s32 	%r895, %r894, %r881;
	st.shared.u32 	[%r14], %r895;
	ld.shared.u32 	%r896, [%r66+15232];
	add.s32 	%r897, %r896, %r892;
	min.s32 	%r898, %r897, %r884;
	st.shared.u32 	[%r14+128], %r898;
	ld.shared.u32 	%r899, [%r7+8428];
	ld.shared.u32 	%r900, [%r66+15104];
	add.s32 	%r901, %r900, %r899;
	min.s32 	%r902, %r901, %r888;
	st.shared.u32 	[%r14+8192], %r902;
	ld.shared.u32 	%r903, [%r66+15232];
	add.s32 	%r904, %r903, %r899;
	min.s32 	%r905, %r904, %r891;
	st.shared.u32 	[%r14+8320], %r905;
	ld.shared.u32 	%r906, [%r7+240];
	ld.shared.u32 	%r907, [%r66+15360];
	add.s32 	%r908, %r907, %r906;
	min.s32 	%r909, %r908, %r895;
	st.shared.u32 	[%r14], %r909;
	ld.shared.u32 	%r910, [%r66+15488];
	add.s32 	%r911, %r910, %r906;
	min.s32 	%r912, %r911, %r898;
	st.shared.u32 	[%r14+128], %r912;
	ld.shared.u32 	%r913, [%r7+8432];
	ld.shared.u32 	%r914, [%r66+15360];
	add.s32 	%r915, %r914, %r913;
	min.s32 	%r916, %r915, %r902;
	st.shared.u32 	[%r14+8192], %r916;
	ld.shared.u32 	%r917, [%r66+15488];
	add.s32 	%r918, %r917, %r913;
	min.s32 	%r919, %r918, %r905;
	st.shared.u32 	[%r14+8320], %r919;
	ld.shared.u32 	%r920, [%r7+244];
	ld.shared.u32 	%r921, [%r66+15616];
	add.s32 	%r922, %r921, %r920;
	min.s32 	%r923, %r922, %r909;
	st.shared.u32 	[%r14], %r923;
	ld.shared.u32 	%r924, [%r66+15744];
	add.s32 	%r925, %r924, %r920;
	min.s32 	%r926, %r925, %r912;
	st.shared.u32 	[%r14+128], %r926;
	ld.shared.u32 	%r927, [%r7+8436];
	ld.shared.u32 	%r928, [%r66+15616];
	add.s32 	%r929, %r928, %r927;
	min.s32 	%r930, %r929, %r916;
	st.shared.u32 	[%r14+8192], %r930;
	ld.shared.u32 	%r931, [%r66+15744];
	add.s32 	%r932, %r931, %r927;
	min.s32 	%r933, %r932, %r919;
	st.shared.u32 	[%r14+8320], %r933;
	ld.shared.u32 	%r934, [%r7+248];
	ld.shared.u32 	%r935, [%r66+15872];
	add.s32 	%r936, %r935, %r934;
	min.s32 	%r937, %r936, %r923;
	st.shared.u32 	[%r14], %r937;
	ld.shared.u32 	%r938, [%r66+16000];
	add.s32 	%r939, %r938, %r934;
	min.s32 	%r940, %r939, %r926;
	st.shared.u32 	[%r14+128], %r940;
	ld.shared.u32 	%r941, [%r7+8440];
	ld.shared.u32 	%r942, [%r66+15872];
	add.s32 	%r943, %r942, %r941;
	min.s32 	%r944, %r943, %r930;
	st.shared.u32 	[%r14+8192], %r944;
	ld.shared.u32 	%r945, [%r66+16000];
	add.s32 	%r946, %r945, %r941;
	min.s32 	%r947, %r946, %r933;
	st.shared.u32 	[%r14+8320], %r947;
	ld.shared.u32 	%r948, [%r7+252];
	ld.shared.u32 	%r949, [%r66+16128];
	add.s32 	%r950, %r949, %r948;
	min.s32 	%r1862, %r950, %r937;
	st.shared.u32 	[%r14], %r1862;
	ld.shared.u32 	%r951, [%r66+16256];
	add.s32 	%r952, %r951, %r948;
	min.s32 	%r1861, %r952, %r940;
	st.shared.u32 	[%r14+128], %r1861;
	ld.shared.u32 	%r953, [%r7+8444];
	ld.shared.u32 	%r954, [%r66+16128];
	add.s32 	%r955, %r954, %r953;
	min.s32 	%r1860, %r955, %r944;
	st.shared.u32 	[%r14+8192], %r1860;
	ld.shared.u32 	%r956, [%r66+16256];
	add.s32 	%r957, %r956, %r953;
	min.s32 	%r1859, %r957, %r947;
	st.shared.u32 	[%r14+8320], %r1859;
$L__BB1_10:
	st.global.u32 	[%rd2], %r1862;
	st.global.u32 	[%rd3], %r1861;
	st.global.u32 	[%rd4], %r1860;
	st.global.u32 	[%rd5], %r1859;
$L__BB1_11:
	ret;

}
	// .globl	_Z6phase3Piiii
.visible .entry _Z6phase3Piiii(
	.param .u64 .ptr .align 1 _Z6phase3Piiii_param_0,
	.param .u32 _Z6phase3Piiii_param_1,
	.param .u32 _Z6phase3Piiii_param_2,
	.param .u32 _Z6phase3Piiii_param_3
)
{
	.reg .pred 	%p<4>;
	.reg .b32 	%r<820>;
	.reg .b64 	%rd<15>;
	// demoted variable
	.shared .align 4 .b8 _ZZ6phase3PiiiiE10sb_for_row[16384];
	// demoted variable
	.shared .align 4 .b8 _ZZ6phase3PiiiiE10sb_for_col[16384];
	// demoted variable
	.shared .align 4 .b8 _ZZ6phase3PiiiiE10sb_for_pro[16384];
	ld.param.u64 	%rd1, [_Z6phase3Piiii_param_0];
	ld.param.u32 	%r3, [_Z6phase3Piiii_param_1];
	ld.param.u32 	%r4, [_Z6phase3Piiii_param_2];
	ld.param.u32 	%r5, [_Z6phase3Piiii_param_3];
	mov.u32 	%r6, %ctaid.y;
	add.s32 	%r1, %r5, %r6;
	mov.u32 	%r2, %ctaid.x;
	setp.eq.s32 	%p1, %r1, %r3;
	setp.eq.s32 	%p2, %r2, %r3;
	or.pred  	%p3, %p2, %p1;
	@%p3 bra 	$L__BB2_2;
	cvta.to.global.u64 	%rd2, %rd1;
	mov.u32 	%r7, %tid.y;
	mov.u32 	%r8, %tid.x;
	shl.b32 	%r9, %r3, 6;
	add.s32 	%r10, %r9, %r7;
	add.s32 	%r11, %r9, %r8;
	shl.b32 	%r12, %r1, 6;
	add.s32 	%r13, %r12, %r7;
	shl.b32 	%r14, %r2, 6;
	add.s32 	%r15, %r14, %r8;
	mul.lo.s32 	%r16, %r13, %r4;
	add.s32 	%r17, %r16, %r15;
	mul.wide.s32 	%rd3, %r17, 4;
	add.s64 	%rd4, %rd2, %rd3;
	ld.global.u32 	%r18, [%rd4];
	shl.b32 	%r19, %r7, 8;
	mov.u32 	%r20, _ZZ6phase3PiiiiE10sb_for_pro;
	add.s32 	%r21, %r20, %r19;
	shl.b32 	%r22, %r8, 2;
	add.s32 	%r23, %r21, %r22;
	st.shared.u32 	[%r23], %r18;
	ld.global.u32 	%r24, [%rd4+128];
	st.shared.u32 	[%r23+128], %r24;
	shl.b32 	%r25, %r4, 5;
	add.s32 	%r26, %r16, %r25;
	add.s32 	%r27, %r26, %r15;
	mul.wide.s32 	%rd5, %r27, 4;
	add.s64 	%rd6, %rd2, %rd5;
	ld.global.u32 	%r28, [%rd6];
	st.shared.u32 	[%r23+8192], %r28;
	ld.global.u32 	%r29, [%rd6+128];
	st.shared.u32 	[%r23+8320], %r29;
	add.s32 	%r30, %r16, %r11;
	mul.wide.s32 	%rd7, %r30, 4;
	add.s64 	%rd8, %rd2, %rd7;
	ld.global.u32 	%r31, [%rd8];
	mov.u32 	%r32, _ZZ6phase3PiiiiE10sb_for_row;
	add.s32 	%r33, %r32, %r19;
	add.s32 	%r34, %r33, %r22;
	st.shared.u32 	[%r34], %r31;
	ld.global.u32 	%r35, [%rd8+128];
	st.shared.u32 	[%r34+128], %r35;
	add.s32 	%r36, %r26, %r11;
	mul.wide.s32 	%rd9, %r36, 4;
	add.s64 	%rd10, %rd2, %rd9;
	ld.global.u32 	%r37, [%rd10];
	st.shared.u32 	[%r34+8192], %r37;
	ld.global.u32 	%r38, [%rd10+128];
	st.shared.u32 	[%r34+8320], %r38;
	mad.lo.s32 	%r39, %r10, %r4, %r15;
	mul.wide.s32 	%rd11, %r39, 4;
	add.s64 	%rd12, %rd2, %rd11;
	ld.global.u32 	%r40, [%rd12];
	mov.u32 	%r41, _ZZ6phase3PiiiiE10sb_for_col;
	add.s32 	%r42, %r41, %r22;
	add.s32 	%r43, %r42, %r19;
	st.shared.u32 	[%r43], %r40;
	ld.global.u32 	%r44, [%rd12+128];
	st.shared.u32 	[%r43+128], %r44;
	add.s32 	%r45, %r39, %r25;
	mul.wide.s32 	%rd13, %r45, 4;
	add.s64 	%rd14, %rd2, %rd13;
	ld.global.u32 	%r46, [%rd14];
	st.shared.u32 	[%r43+8192], %r46;
	ld.global.u32 	%r47, [%rd14+128];
	st.shared.u32 	[%r43+8320], %r47;
	bar.sync 	0;
	ld.shared.u32 	%r48, [%r23];
	ld.shared.u32 	%r49, [%r23+128];
	ld.shared.u32 	%r50, [%r23+8192];
	ld.shared.u32 	%r51, [%r23+8320];
	ld.shared.u32 	%r52, [%r33];
	ld.shared.u32 	%r53, [%r42];
	add.s32 	%r54, %r53, %r52;
	min.s32 	%r55, %r54, %r48;
	ld.shared.u32 	%r56, [%r42+128];
	add.s32 	%r57, %r56, %r52;
	min.s32 	%r58, %r57, %r49;
	ld.shared.u32 	%r59, [%r33+8192];
	add.s32 	%r60, %r53, %r59;
	min.s32 	%r61, %r60, %r50;
	add.s32 	%r62, %r56, %r59;
	min.s32 	%r63, %r62, %r51;
	ld.shared.u32 	%r64, [%r33+4];
	ld.shared.u32 	%r65, [%r42+256];
	add.s32 	%r66, %r65, %r64;
	min.s32 	%r67, %r66, %r55;
	ld.shared.u32 	%r68, [%r42+384];
	add.s32 	%r69, %r68, %r64;
	min.s32 	%r70, %r69, %r58;
	ld.shared.u32 	%r71, [%r33+8196];
	add.s32 	%r72, %r65, %r71;
	min.s32 	%r73, %r72, %r61;
	add.s32 	%r74, %r68, %r71;
	min.s32 	%r75, %r74, %r63;
	ld.shared.u32 	%r76, [%r33+8];
	ld.shared.u32 	%r77, [%r42+512];
	add.s32 	%r78, %r77, %r76;
	min.s32 	%r79, %r78, %r67;
	ld.shared.u32 	%r80, [%r42+640];
	add.s32 	%r81, %r80, %r76;
	min.s32 	%r82, %r81, %r70;
	ld.shared.u32 	%r83, [%r33+8200];
	add.s32 	%r84, %r77, %r83;
	min.s32 	%r85, %r84, %r73;
	add.s32 	%r86, %r80, %r83;
	min.s32 	%r87, %r86, %r75;
	ld.shared.u32 	%r88, [%r33+12];
	ld.shared.u32 	%r89, [%r42+768];
	add.s32 	%r90, %r89, %r88;
	min.s32 	%r91, %r90, %r79;
	ld.shared.u32 	%r92, [%r42+896];
	add.s32 	%r93, %r92, %r88;
	min.s32 	%r94, %r93, %r82;
	ld.shared.u32 	%r95, [%r33+8204];
	add.s32 	%r96, %r89, %r95;
	min.s32 	%r97, %r96, %r85;
	add.s32 	%r98, %r92, %r95;
	min.s32 	%r99, %r98, %r87;
	ld.shared.u32 	%r100, [%r33+16];
	ld.shared.u32 	%r101, [%r42+1024];
	add.s32 	%r102, %r101, %r100;
	min.s32 	%r103, %r102, %r91;
	ld.shared.u32 	%r104, [%r42+1152];
	add.s32 	%r105, %r104, %r100;
	min.s32 	%r106, %r105, %r94;
	ld.shared.u32 	%r107, [%r33+8208];
	add.s32 	%r108, %r101, %r107;
	min.s32 	%r109, %r108, %r97;
	add.s32 	%r110, %r104, %r107;
	min.s32 	%r111, %r110, %r99;
	ld.shared.u32 	%r112, [%r33+20];
	ld.shared.u32 	%r113, [%r42+1280];
	add.s32 	%r114, %r113, %r112;
	min.s32 	%r115, %r114, %r103;
	ld.shared.u32 	%r116, [%r42+1408];
	add.s32 	%r117, %r116, %r112;
	min.s32 	%r118, %r117, %r106;
	ld.shared.u32 	%r119, [%r33+8212];
	add.s32 	%r120, %r113, %r119;
	min.s32 	%r121, %r120, %r109;
	add.s32 	%r122, %r116, %r119;
	min.s32 	%r123, %r122, %r111;
	ld.shared.u32 	%r124, [%r33+24];
	ld.shared.u32 	%r125, [%r42+1536];
	add.s32 	%r126, %r125, %r124;
	min.s32 	%r127, %r126, %r115;
	ld.shared.u32 	%r128, [%r42+1664];
	add.s32 	%r129, %r128, %r124;
	min.s32 	%r130, %r129, %r118;
	ld.shared.u32 	%r131, [%r33+8216];
	add.s32 	%r132, %r125, %r131;
	min.s32 	%r133, %r132, %r121;
	add.s32 	%r134, %r128, %r131;
	min.s32 	%r135, %r134, %r123;
	ld.shared.u32 	%r136, [%r33+28];
	ld.shared.u32 	%r137, [%r42+1792];
	add.s32 	%r138, %r137, %r136;
	min.s32 	%r139, %r138, %r127;
	ld.shared.u32 	%r140, [%r42+1920];
	add.s32 	%r141, %r140, %r136;
	min.s32 	%r142, %r141, %r130;
	ld.shared.u32 	%r143, [%r33+8220];
	add.s32 	%r144, %r137, %r143;
	min.s32 	%r145, %r144, %r133;
	add.s32 	%r146, %r140, %r143;
	min.s32 	%r147, %r146, %r135;
	ld.shared.u32 	%r148, [%r33+32];
	ld.shared.u32 	%r149, [%r42+2048];
	add.s32 	%r150, %r149, %r148;
	min.s32 	%r151, %r150, %r139;
	ld.shared.u32 	%r152, [%r42+2176];
	add.s32 	%r153, %r152, %r148;
	min.s32 	%r154, %r153, %r142;
	ld.shared.u32 	%r155, [%r33+8224];
	add.s32 	%r156, %r149, %r155;
	min.s32 	%r157, %r156, %r145;
	add.s32 	%r158, %r152, %r155;
	min.s32 	%r159, %r158, %r147;
	ld.shared.u32 	%r160, [%r33+36];
	ld.shared.u32 	%r161, [%r42+2304];
	add.s32 	%r162, %r161, %r160;
	min.s32 	%r163, %r162, %r151;
	ld.shared.u32 	%r164, [%r42+2432];
	add.s32 	%r165, %r164, %r160;
	min.s32 	%r166, %r165, %r154;
	ld.shared.u32 	%r167, [%r33+8228];
	add.s32 	%r168, %r161, %r167;
	min.s32 	%r169, %r168, %r157;
	add.s32 	%r170, %r164, %r167;
	min.s32 	%r171, %r170, %r159;
	ld.shared.u32 	%r172, [%r33+40];
	ld.shared.u32 	%r173, [%r42+2560];
	add.s32 	%r174, %r173, %r172;
	min.s32 	%r175, %r174, %r163;
	ld.shared.u32 	%r176, [%r42+2688];
	add.s32 	%r177, %r176, %r172;
	min.s32 	%r178, %r177, %r166;
	ld.shared.u32 	%r179, [%r33+8232];
	add.s32 	%r180, %r173, %r179;
	min.s32 	%r181, %r180, %r169;
	add.s32 	%r182, %r176, %r179;
	min.s32 	%r183, %r182, %r171;
	ld.shared.u32 	%r184, [%r33+44];
	ld.shared.u32 	%r185, [%r42+2816];
	add.s32 	%r186, %r185, %r184;
	min.s32 	%r187, %r186, %r175;
	ld.shared.u32 	%r188, [%r42+2944];
	add.s32 	%r189, %r188, %r184;
	min.s32 	%r190, %r189, %r178;
	ld.shared.u32 	%r191, [%r33+8236];
	add.s32 	%r192, %r185, %r191;
	min.s32 	%r193, %r192, %r181;
	add.s32 	%r194, %r188, %r191;
	min.s32 	%r195, %r194, %r183;
	ld.shared.u32 	%r196, [%r33+48];
	ld.shared.u32 	%r197, [%r42+3072];
	add.s32 	%r198, %r197, %r196;
	min.s32 	%r199, %r198, %r187;
	ld.shared.u32 	%r200, [%r42+3200];
	add.s32 	%r201, %r200, %r196;
	min.s32 	%r202, %r201, %r190;
	ld.shared.u32 	%r203, [%r33+8240];
	add.s32 	%r204, %r197, %r203;
	min.s32 	%r205, %r204, %r193;
	add.s32 	%r206, %r200, %r203;
	min.s32 	%r207, %r206, %r195;
	ld.shared.u32 	%r208, [%r33+52];
	ld.shared.u32 	%r209, [%r42+3328];
	add.s32 	%r210, %r209, %r208;
	min.s32 	%r211, %r210, %r199;
	ld.shared.u32 	%r212, [%r42+3456];
	add.s32 	%r213, %r212, %r208;
	min.s32 	%r214, %r213, %r202;
	ld.shared.u32 	%r215, [%r33+8244];
	add.s32 	%r216, %r209, %r215;
	min.s32 	%r217, %r216, %r205;
	add.s32 	%r218, %r212, %r215;
	min.s32 	%r219, %r218, %r207;
	ld.shared.u32 	%r220, [%r33+56];
	ld.shared.u32 	%r221, [%r42+3584];
	add.s32 	%r222, %r221, %r220;
	min.s32 	%r223, %r222, %r211;
	ld.shared.u32 	%r224, [%r42+3712];
	add.s32 	%r225, %r224, %r220;
	min.s32 	%r226, %r225, %r214;
	ld.shared.u32 	%r227, [%r33+8248];
	add.s32 	%r228, %r221, %r227;
	min.s32 	%r229, %r228, %r217;
	add.s32 	%r230, %r224, %r227;
	min.s32 	%r231, %r230, %r219;
	ld.shared.u32 	%r232, [%r33+60];
	ld.shared.u32 	%r233, [%r42+3840];
	add.s32 	%r234, %r233, %r232;
	min.s32 	%r235, %r234, %r223;
	ld.shared.u32 	%r236, [%r42+3968];
	add.s32 	%r237, %r236, %r232;
	min.s32 	%r238, %r237, %r226;
	ld.shared.u32 	%r239, [%r33+8252];
	add.s32 	%r240, %r233, %r239;
	min.s32 	%r241, %r240, %r229;
	add.s32 	%r242, %r236, %r239;
	min.s32 	%r243, %r242, %r231;
	ld.shared.u32 	%r244, [%r33+64];
	ld.shared.u32 	%r245, [%r42+4096];
	add.s32 	%r246, %r245, %r244;
	min.s32 	%r247, %r246, %r235;
	ld.shared.u32 	%r248, [%r42+4224];
	add.s32 	%r249, %r248, %r244;
	min.s32 	%r250, %r249, %r238;
	ld.shared.u32 	%r251, [%r33+8256];
	add.s32 	%r252, %r245, %r251;
	min.s32 	%r253, %r252, %r241;
	add.s32 	%r254, %r248, %r251;
	min.s32 	%r255, %r254, %r243;
	ld.shared.u32 	%r256, [%r33+68];
	ld.shared.u32 	%r257, [%r42+4352];
	add.s32 	%r258, %r257, %r256;
	min.s32 	%r259, %r258, %r247;
	ld.shared.u32 	%r260, [%r42+4480];
	add.s32 	%r261, %r260, %r256;
	min.s32 	%r262, %r261, %r250;
	ld.shared.u32 	%r263, [%r33+8260];
	add.s32 	%r264, %r257, %r263;
	min.s32 	%r265, %r264, %r253;
	add.s32 	%r266, %r260, %r263;
	min.s32 	%r267, %r266, %r255;
	ld.shared.u32 	%r268, [%r33+72];
	ld.shared.u32 	%r269, [%r42+4608];
	add.s32 	%r270, %r269, %r268;
	min.s32 	%r271, %r270, %r259;
	ld.shared.u32 	%r272, [%r42+4736];
	add.s32 	%r273, %r272, %r268;
	min.s32 	%r274, %r273, %r262;
	ld.shared.u32 	%r275, [%r33+8264];
	add.s32 	%r276, %r269, %r275;
	min.s32 	%r277, %r276, %r265;
	add.s32 	%r278, %r272, %r275;
	min.s32 	%r279, %r278, %r267;
	ld.shared.u32 	%r280, [%r33+76];
	ld.shared.u32 	%r281, [%r42+4864];
	add.s32 	%r282, %r281, %r280;
	min.s32 	%r283, %r282, %r271;
	ld.shared.u32 	%r284, [%r42+4992];
	add.s32 	%r285, %r284, %r280;
	min.s32 	%r286, %r285, %r274;
	ld.shared.u32 	%r287, [%r33+8268];
	add.s32 	%r288, %r281, %r287;
	min.s32 	%r289, %r288, %r277;
	add.s32 	%r290, %r284, %r287;
	min.s32 	%r291, %r290, %r279;
	ld.shared.u32 	%r292, [%r33+80];
	ld.shared.u32 	%r293, [%r42+5120];
	add.s32 	%r294, %r293, %r292;
	min.s32 	%r295, %r294, %r283;
	ld.shared.u32 	%r296, [%r42+5248];
	add.s32 	%r297, %r296, %r292;
	min.s32 	%r298, %r297, %r286;
	ld.shared.u32 	%r299, [%r33+8272];
	add.s32 	%r300, %r293, %r299;
	min.s32 	%r301, %r300, %r289;
	add.s32 	%r302, %r296, %r299;
	min.s32 	%r303, %r302, %r291;
	ld.shared.u32 	%r304, [%r33+84];
	ld.shared.u32 	%r305, [%r42+5376];
	add.s32 	%r306, %r305, %r304;
	min.s32 	%r307, %r306, %r295;
	ld.shared.u32 	%r308, [%r42+5504];
	add.s32 	%r309, %r308, %r304;
	min.s32 	%r310, %r309, %r298;
	ld.shared.u32 	%r311, [%r33+8276];
	add.s32 	%r312, %r305, %r311;
	min.s32 	%r313, %r312, %r301;
	add.s32 	%r314, %r308, %r311;
	min.s32 	%r315, %r314, %r303;
	ld.shared.u32 	%r316, [%r33+88];
	ld.shared.u32 	%r317, [%r42+5632];
	add.s32 	%r318, %r317, %r316;
	min.s32 	%r319, %r318, %r307;
	ld.shared.u32 	%r320, [%r42+5760];
	add.s32 	%r321, %r320, %r316;
	min.s32 	%r322, %r321, %r310;
	ld.shared.u32 	%r323, [%r33+8280];
	add.s32 	%r324, %r317, %r323;
	min.s32 	%r325, %r324, %r313;
	add.s32 	%r326, %r320, %r323;
	min.s32 	%r327, %r326, %r315;
	ld.shared.u32 	%r328, [%r33+92];
	ld.shared.u32 	%r329, [%r42+5888];
	add.s32 	%r330, %r329, %r328;
	min.s32 	%r331, %r330, %r319;
	ld.shared.u32 	%r332, [%r42+6016];
	add.s32 	%r333, %r332, %r328;
	min.s32 	%r334, %r333, %r322;
	ld.shared.u32 	%r335, [%r33+8284];
	add.s32 	%r336, %r329, %r335;
	min.s32 	%r337, %r336, %r325;
	add.s32 	%r338, %r332, %r335;
	min.s32 	%r339, %r338, %r327;
	ld.shared.u32 	%r340, [%r33+96];
	ld.shared.u32 	%r341, [%r42+6144];
	add.s32 	%r342, %r341, %r340;
	min.s32 	%r343, %r342, %r331;
	ld.shared.u32 	%r344, [%r42+6272];
	add.s32 	%r345, %r344, %r340;
	min.s32 	%r346, %r345, %r334;
	ld.shared.u32 	%r347, [%r33+8288];
	add.s32 	%r348, %r341, %r347;
	min.s32 	%r349, %r348, %r337;
	add.s32 	%r350, %r344, %r347;
	min.s32 	%r351, %r350, %r339;
	ld.shared.u32 	%r352, [%r33+100];
	ld.shared.u32 	%r353, [%r42+6400];
	add.s32 	%r354, %r353, %r352;
	min.s32 	%r355, %r354, %r343;
	ld.shared.u32 	%r356, [%r42+6528];
	add.s32 	%r357, %r356, %r352;
	min.s32 	%r358, %r357, %r346;
	ld.shared.u32 	%r359, [%r33+8292];
	add.s32 	%r360, %r353, %r359;
	min.s32 	%r361, %r360, %r349;
	add.s32 	%r362, %r356, %r359;
	min.s32 	%r363, %r362, %r351;
	ld.shared.u32 	%r364, [%r33+104];
	ld.shared.u32 	%r365, [%r42+6656];
	add.s32 	%r366, %r365, %r364;
	min.s32 	%r367, %r366, %r355;
	ld.shared.u32 	%r368, [%r42+6784];
	add.s32 	%r369, %r368, %r364;
	min.s32 	%r370, %r369, %r358;
	ld.shared.u32 	%r371, [%r33+8296];
	add.s32 	%r372, %r365, %r371;
	min.s32 	%r373, %r372, %r361;
	add.s32 	%r374, %r368, %r371;
	min.s32 	%r375, %r374, %r363;
	ld.shared.u32 	%r376, [%r33+108];
	ld.shared.u32 	%r377, [%r42+6912];
	add.s32 	%r378, %r377, %r376;
	min.s32 	%r379, %r378, %r367;
	ld.shared.u32 	%r380, [%r42+7040];
	add.s32 	%r381, %r380, %r376;
	min.s32 	%r382, %r381, %r370;
	ld.shared.u32 	%r383, [%r33+8300];
	add.s32 	%r384, %r377, %r383;
	min.s32 	%r385, %r384, %r373;
	add.s32 	%r386, %r380, %r383;
	min.s32 	%r387, %r386, %r375;
	ld.shared.u32 	%r388, [%r33+112];
	ld.shared.u32 	%r389, [%r42+7168];
	add.s32 	%r390, %r389, %r388;
	min.s32 	%r391, %r390, %r379;
	ld.shared.u32 	%r392, [%r42+7296];
	add.s32 	%r393, %r392, %r388;
	min.s32 	%r394, %r393, %r382;
	ld.shared.u32 	%r395, [%r33+8304];
	add.s32 	%r396, %r389, %r395;
	min.s32 	%r397, %r396, %r385;
	add.s32 	%r398, %r392, %r395;
	min.s32 	%r399, %r398, %r387;
	ld.shared.u32 	%r400, [%r33+116];
	ld.shared.u32 	%r401, [%r42+7424];
	add.s32 	%r402, %r401, %r400;
	min.s32 	%r403, %r402, %r391;
	ld.shared.u32 	%r404, [%r42+7552];
	add.s32 	%r405, %r404, %r400;
	min.s32 	%r406, %r405, %r394;
	ld.shared.u32 	%r407, [%r33+8308];
	add.s32 	%r408, %r401, %r407;
	min.s32 	%r409, %r408, %r397;
	add.s32 	%r410, %r404, %r407;
	min.s32 	%r411, %r410, %r399;
	ld.shared.u32 	%r412, [%r33+120];
	ld.shared.u32 	%r413, [%r42+7680];
	add.s32 	%r414, %r413, %r412;
	min.s32 	%r415, %r414, %r403;
	ld.shared.u32 	%r416, [%r42+7808];
	add.s32 	%r417, %r416, %r412;
	min.s32 	%r418, %r417, %r406;
	ld.shared.u32 	%r419, [%r33+8312];
	add.s32 	%r420, %r413, %r419;
	min.s32 	%r421, %r420, %r409;
	add.s32 	%r422, %r416, %r419;
	min.s32 	%r423, %r422, %r411;
	ld.shared.u32 	%r424, [%r33+124];
	ld.shared.u32 	%r425, [%r42+7936];
	add.s32 	%r426, %r425, %r424;
	min.s32 	%r427, %r426, %r415;
	ld.shared.u32 	%r428, [%r42+8064];
	add.s32 	%r429, %r428, %r424;
	min.s32 	%r430, %r429, %r418;
	ld.shared.u32 	%r431, [%r33+8316];
	add.s32 	%r432, %r425, %r431;
	min.s32 	%r433, %r432, %r421;
	add.s32 	%r434, %r428, %r431;
	min.s32 	%r435, %r434, %r423;
	ld.shared.u32 	%r436, [%r33+128];
	ld.shared.u32 	%r437, [%r42+8192];
	add.s32 	%r438, %r437, %r436;
	min.s32 	%r439, %r438, %r427;
	ld.shared.u32 	%r440, [%r42+8320];
	add.s32 	%r441, %r440, %r436;
	min.s32 	%r442, %r441, %r430;
	ld.shared.u32 	%r443, [%r33+8320];
	add.s32 	%r444, %r437, %r443;
	min.s32 	%r445, %r444, %r433;
	add.s32 	%r446, %r440, %r443;
	min.s32 	%r447, %r446, %r435;
	ld.shared.u32 	%r448, [%r33+132];
	ld.shared.u32 	%r449, [%r42+8448];
	add.s32 	%r450, %r449, %r448;
	min.s32 	%r451, %r450, %r439;
	ld.shared.u32 	%r452, [%r42+8576];
	add.s32 	%r453, %r452, %r448;
	min.s32 	%r454, %r453, %r442;
	ld.shared.u32 	%r455, [%r33+8324];
	add.s32 	%r456, %r449, %r455;
	min.s32 	%r457, %r456, %r445;
	add.s32 	%r458, %r452, %r455;
	min.s32 	%r459, %r458, %r447;
	ld.shared.u32 	%r460, [%r33+136];
	ld.shared.u32 	%r461, [%r42+8704];
	add.s32 	%r462, %r461, %r460;
	min.s32 	%r463, %r462, %r451;
	ld.shared.u32 	%r464, [%r42+8832];
	add.s32 	%r465, %r464, %r460;
	min.s32 	%r466, %r465, %r454;
	ld.shared.u32 	%r467, [%r33+8328];
	add.s32 	%r468, %r461, %r467;
	min.s32 	%r469, %r468, %r457;
	add.s32 	%r470, %r464, %r467;
	min.s32 	%r471, %r470, %r459;
	ld.shared.u32 	%r472, [%r33+140];
	ld.shared.u32 	%r473, [%r42+8960];
	add.s32 	%r474, %r473, %r472;
	min.s32 	%r475, %r474, %r463;
	ld.shared.u32 	%r476, [%r42+9088];
	add.s32 	%r477, %r476, %r472;
	min.s32 	%r478, %r477, %r466;
	ld.shared.u32 	%r479, [%r33+8332];
	add.s32 	%r480, %r473, %r479;
	min.s32 	%r481, %r480, %r469;
	add.s32 	%r482, %r476, %r479;
	min.s32 	%r483, %r482, %r471;
	ld.shared.u32 	%r484, [%r33+144];
	ld.shared.u32 	%r485, [%r42+9216];
	add.s32 	%r486, %r485, %r484;
	min.s32 	%r487, %r486, %r475;
	ld.shared.u32 	%r488, [%r42+9344];
	add.s32 	%r489, %r488, %r484;
	min.s32 	%r490, %r489, %r478;
	ld.shared.u32 	%r491, [%r33+8336];
	add.s32 	%r492, %r485, %r491;
	min.s32 	%r493, %r492, %r481;
	add.s32 	%r494, %r488, %r491;
	min.s32 	%r495, %r494, %r483;
	ld.shared.u32 	%r496, [%r33+148];
	ld.shared.u32 	%r497, [%r42+9472];
	add.s32 	%r498, %r497, %r496;
	min.s32 	%r499, %r498, %r487;
	ld.shared.u32 	%r500, [%r42+9600];
	add.s32 	%r501, %r500, %r496;
	min.s32 	%r502, %r501, %r490;
	ld.shared.u32 	%r503, [%r33+8340];
	add.s32 	%r504, %r497, %r503;
	min.s32 	%r505, %r504, %r493;
	add.s32 	%r506, %r500, %r503;
	min.s32 	%r507, %r506, %r495;
	ld.shared.u32 	%r508, [%r33+152];
	ld.shared.u32 	%r509, [%r42+9728];
	add.s32 	%r510, %r509, %r508;
	min.s32 	%r511, %r510, %r499;
	ld.shared.u32 	%r512, [%r42+9856];
	add.s32 	%r513, %r512, %r508;
	min.s32 	%r514, %r513, %r502;
	ld.shared.u32 	%r515, [%r33+8344];
	add.s32 	%r516, %r509, %r515;
	min.s32 	%r517, %r516, %r505;
	add.s32 	%r518, %r512, %r515;
	min.s32 	%r519, %r518, %r507;
	ld.shared.u32 	%r520, [%r33+156];
	ld.shared.u32 	%r521, [%r42+9984];
	add.s32 	%r522, %r521, %r520;
	min.s32 	%r523, %r522, %r511;
	ld.shared.u32 	%r524, [%r42+10112];
	add.s32 	%r525, %r524, %r520;
	min.s32 	%r526, %r525, %r514;
	ld.shared.u32 	%r527, [%r33+8348];
	add.s32 	%r528, %r521, %r527;
	min.s32 	%r529, %r528, %r517;
	add.s32 	%r530, %r524, %r527;
	min.s32 	%r531, %r530, %r519;
	ld.shared.u32 	%r532, [%r33+160];
	ld.shared.u32 	%r533, [%r42+10240];
	add.s32 	%r534, %r533, %r532;
	min.s32 	%r535, %r534, %r523;
	ld.shared.u32 	%r536, [%r42+10368];
	add.s32 	%r537, %r536, %r532;
	min.s32 	%r538, %r537, %r526;
	ld.shared.u32 	%r539, [%r33+8352];
	add.s32 	%r540, %r533, %r539;
	min.s32 	%r541, %r540, %r529;
	add.s32 	%r542, %r536, %r539;
	min.s32 	%r543, %r542, %r531;
	ld.shared.u32 	%r544, [%r33+164];
	ld.shared.u32 	%r545, [%r42+10496];
	add.s32 	%r546, %r545, %r544;
	min.s32 	%r547, %r546, %r535;
	ld.shared.u32 	%r548, [%r42+10624];
	add.s32 	%r549, %r548, %r544;
	min.s32 	%r550, %r549, %r538;
	ld.shared.u32 	%r551, [%r33+8356];
	add.s32 	%r552, %r545, %r551;
	min.s32 	%r553, %r552, %r541;
	add.s32 	%r554, %r548, %r551;
	min.s32 	%r555, %r554, %r543;
	ld.shared.u32 	%r556, [%r33+168];
	ld.shared.u32 	%r557, [%r42+10752];
	add.s32 	%r558, %r557, %r556;
	min.s32 	%r559, %r558, %r547;
	ld.shared.u32 	%r560, [%r42+10880];
	add.s32 	%r561, %r560, %r556;
	min.s32 	%r562, %r561, %r550;
	ld.shared.u32 	%r563, [%r33+8360];
	add.s32 	%r564, %r557, %r563;
	min.s32 	%r565, %r564, %r553;
	add.s32 	%r566, %r560, %r563;
	min.s32 	%r567, %r566, %r555;
	ld.shared.u32 	%r568, [%r33+172];
	ld.shared.u32 	%r569, [%r42+11008];
	add.s32 	%r570, %r569, %r568;
	min.s32 	%r571, %r570, %r559;
	ld.shared.u32 	%r572, [%r42+11136];
	add.s32 	%r573, %r572, %r568;
	min.s32 	%r574, %r573, %r562;
	ld.shared.u32 	%r575, [%r33+8364];
	add.s32 	%r576, %r569, %r575;
	min.s32 	%r577, %r576, %r565;
	add.s32 	%r578, %r572, %r575;
	min.s32 	%r579, %r578, %r567;
	ld.shared.u32 	%r580, [%r33+176];
	ld.shared.u32 	%r581, [%r42+11264];
	add.s32 	%r582, %r581, %r580;
	min.s32 	%r583, %r582, %r571;
	ld.shared.u32 	%r584, [%r42+11392];
	add.s32 	%r585, %r584, %r580;
	min.s32 	%r586, %r585, %r574;
	ld.shared.u32 	%r587, [%r33+8368];
	add.s32 	%r588, %r581, %r587;
	min.s32 	%r589, %r588, %r577;
	add.s32 	%r590, %r584, %r587;
	min.s32 	%r591, %r590, %r579;
	ld.shared.u32 	%r592, [%r33+180];
	ld.shared.u32 	%r593, [%r42+11520];
	add.s32 	%r594, %r593, %r592;
	min.s32 	%r595, %r594, %r583;
	ld.shared.u32 	%r596, [%r42+11648];
	add.s32 	%r597, %r596, %r592;
	min.s32 	%r598, %r597, %r586;
	ld.shared.u32 	%r599, [%r33+8372];
	add.s32 	%r600, %r593, %r599;
	min.s32 	%r601, %r600, %r589;
	add.s32 	%r602, %r596, %r599;
	min.s32 	%r603, %r602, %r591;
	ld.shared.u32 	%r604, [%r33+184];
	ld.shared.u32 	%r605, [%r42+11776];
	add.s32 	%r606, %r605, %r604;
	min.s32 	%r607, %r606, %r595;
	ld.shared.u32 	%r608, [%r42+11904];
	add.s32 	%r609, %r608, %r604;
	min.s32 	%r610, %r609, %r598;
	ld.shared.u32 	%r611, [%r33+8376];
	add.s32 	%r612, %r605, %r611;
	min.s32 	%r613, %r612, %r601;
	add.s32 	%r614, %r608, %r611;
	min.s32 	%r615, %r614, %r603;
	ld.shared.u32 	%r616, [%r33+188];
	ld.shared.u32 	%r617, [%r42+12032];
	add.s32 	%r618, %r617, %r616;
	min.s32 	%r619, %r618, %r607;
	ld.shared.u32 	%r620, [%r42+12160];
	add.s32 	%r621, %r620, %r616;
	min.s32 	%r622, %r621, %r610;
	ld.shared.u32 	%r623, [%r33+8380];
	add.s32 	%r624, %r617, %r623;
	min.s32 	%r625, %r624, %r613;
	add.s32 	%r626, %r620, %r623;
	min.s32 	%r627, %r626, %r615;
	ld.shared.u32 	%r628, [%r33+192];
	ld.shared.u32 	%r629, [%r42+12288];
	add.s32 	%r630, %r629, %r628;
	min.s32 	%r631, %r630, %r619;
	ld.shared.u32 	%r632, [%r42+12416];
	add.s32 	%r633, %r632, %r628;
	min.s32 	%r634, %r633, %r622;
	ld.shared.u32 	%r635, [%r33+8384];
	add.s32 	%r636, %r629, %r635;
	min.s32 	%r637, %r636, %r625;
	add.s32 	%r638, %r632, %r635;
	min.s32 	%r639, %r638, %r627;
	ld.shared.u32 	%r640, [%r33+196];
	ld.shared.u32 	%r641, [%r42+12544];
	add.s32 	%r642, %r641, %r640;
	min.s32 	%r643, %r642, %r631;
	ld.shared.u32 	%r644, [%r42+12672];
	add.s32 	%r645, %r644, %r640;
	min.s32 	%r646, %r645, %r634;
	ld.shared.u32 	%r647, [%r33+8388];
	add.s32 	%r648, %r641, %r647;
	min.s32 	%r649, %r648, %r637;
	add.s32 	%r650, %r644, %r647;
	min.s32 	%r651, %r650, %r639;
	ld.shared.u32 	%r652, [%r33+200];
	ld.shared.u32 	%r653, [%r42+12800];
	add.s32 	%r654, %r653, %r652;
	min.s32 	%r655, %r654, %r643;
	ld.shared.u32 	%r656, [%r42+12928];
	add.s32 	%r657, %r656, %r652;
	min.s32 	%r658, %r657, %r646;
	ld.shared.u32 	%r659, [%r33+8392];
	add.s32 	%r660, %r653, %r659;
	min.s32 	%r661, %r660, %r649;
	add.s32 	%r662, %r656, %r659;
	min.s32 	%r663, %r662, %r651;
	ld.shared.u32 	%r664, [%r33+204];
	ld.shared.u32 	%r665, [%r42+13056];
	add.s32 	%r666, %r665, %r664;
	min.s32 	%r667, %r666, %r655;
	ld.shared.u32 	%r668, [%r42+13184];
	add.s32 	%r669, %r668, %r664;
	min.s32 	%r670, %r669, %r658;
	ld.shared.u32 	%r671, [%r33+8396];
	add.s32 	%r672, %r665, %r671;
	min.s32 	%r673, %r672, %r661;
	add.s32 	%r674, %r668, %r671;
	min.s32 	%r675, %r674, %r663;
	ld.shared.u32 	%r676, [%r33+208];
	ld.shared.u32 	%r677, [%r42+13312];
	add.s32 	%r678, %r677, %r676;
	min.s32 	%r679, %r678, %r667;
	ld.shared.u32 	%r680, [%r42+13440];
	add.s32 	%r681, %r680, %r676;
	min.s32 	%r682, %r681, %r670;
	ld.shared.u32 	%r683, [%r33+8400];
	add.s32 	%r684, %r677, %r683;
	min.s32 	%r685, %r684, %r673;
	add.s32 	%r686, %r680, %r683;
	min.s32 	%r687, %r686, %r675;
	ld.shared.u32 	%r688, [%r33+212];
	ld.shared.u32 	%r689, [%r42+13568];
	add.s32 	%r690, %r689, %r688;
	min.s32 	%r691, %r690, %r679;
	ld.shared.u32 	%r692, [%r42+13696];
	add.s32 	%r693, %r692, %r688;
	min.s32 	%r694, %r693, %r682;
	ld.shared.u32 	%r695, [%r33+8404];
	add.s32 	%r696, %r689, %r695;
	min.s32 	%r697, %r696, %r685;
	add.s32 	%r698, %r692, %r695;
	min.s32 	%r699, %r698, %r687;
	ld.shared.u32 	%r700, [%r33+216];
	ld.shared.u32 	%r701, [%r42+13824];
	add.s32 	%r702, %r701, %r700;
	min.s32 	%r703, %r702, %r691;
	ld.shared.u32 	%r704, [%r42+13952];
	add.s32 	%r705, %r704, %r700;
	min.s32 	%r706, %r705, %r694;
	ld.shared.u32 	%r707, [%r33+8408];
	add.s32 	%r708, %r701, %r707;
	min.s32 	%r709, %r708, %r697;
	add.s32 	%r710, %r704, %r707;
	min.s32 	%r711, %r710, %r699;
	ld.shared.u32 	%r712, [%r33+220];
	ld.shared.u32 	%r713, [%r42+14080];
	add.s32 	%r714, %r713, %r712;
	min.s32 	%r715, %r714, %r703;
	ld.shared.u32 	%r716, [%r42+14208];
	add.s32 	%r717, %r716, %r712;
	min.s32 	%r718, %r717, %r706;
	ld.shared.u32 	%r719, [%r33+8412];
	add.s32 	%r720, %r713, %r719;
	min.s32 	%r721, %r720, %r709;
	add.s32 	%r722, %r716, %r719;
	min.s32 	%r723, %r722, %r711;
	ld.shared.u32 	%r724, [%r33+224];
	ld.shared.u32 	%r725, [%r42+14336];
	add.s32 	%r726, %r725, %r724;
	min.s32 	%r727, %r726, %r715;
	ld.shared.u32 	%r728, [%r42+14464];
	add.s32 	%r729, %r728, %r724;
	min.s32 	%r730, %r729, %r718;
	ld.shared.u32 	%r731, [%r33+8416];
	add.s32 	%r732, %r725, %r731;
	min.s32 	%r733, %r732, %r721;
	add.s32 	%r734, %r728, %r731;
	min.s32 	%r735, %r734, %r723;
	ld.shared.u32 	%r736, [%r33+228];
	ld.shared.u32 	%r737, [%r42+14592];
	add.s32 	%r738, %r737, %r736;
	min.s32 	%r739, %r738, %r727;
	ld.shared.u32 	%r740, [%r42+14720];
	add.s32 	%r741, %r740, %r736;
	min.s32 	%r742, %r741, %r730;
	ld.shared.u32 	%r743, [%r33+8420];
	add.s32 	%r744, %r737, %r743;
	min.s32 	%r745, %r744, %r733;
	add.s32 	%r746, %r740, %r743;
	min.s32 	%r747, %r746, %r735;
	ld.shared.u32 	%r748, [%r33+232];
	ld.shared.u32 	%r749, [%r42+14848];
	add.s32 	%r750, %r749, %r748;
	min.s32 	%r751, %r750, %r739;
	ld.shared.u32 	%r752, [%r42+14976];
	add.s32 	%r753, %r752, %r748;
	min.s32 	%r754, %r753, %r742;
	ld.shared.u32 	%r755, [%r33+8424];
	add.s32 	%r756, %r749, %r755;
	min.s32 	%r757, %r756, %r745;
	add.s32 	%r758, %r752, %r755;
	min.s32 	%r759, %r758, %r747;
	ld.shared.u32 	%r760, [%r33+236];
	ld.shared.u32 	%r761, [%r42+15104];
	add.s32 	%r762, %r761, %r760;
	min.s32 	%r763, %r762, %r751;
	ld.shared.u32 	%r764, [%r42+15232];
	add.s32 	%r765, %r764, %r760;
	min.s32 	%r766, %r765, %r754;
	ld.shared.u32 	%r767, [%r33+8428];
	add.s32 	%r768, %r761, %r767;
	min.s32 	%r769, %r768, %r757;
	add.s32 	%r770, %r764, %r767;
	min.s32 	%r771, %r770, %r759;
	ld.shared.u32 	%r772, [%r33+240];
	ld.shared.u32 	%r773, [%r42+15360];
	add.s32 	%r774, %r773, %r772;
	min.s32 	%r775, %r774, %r763;
	ld.shared.u32 	%r776, [%r42+15488];
	add.s32 	%r777, %r776, %r772;
	min.s32 	%r778, %r777, %r766;
	ld.shared.u32 	%r779, [%r33+8432];
	add.s32 	%r780, %r773, %r779;
	min.s32 	%r781, %r780, %r769;
	add.s32 	%r782, %r776, %r779;
	min.s32 	%r783, %r782, %r771;
	ld.shared.u32 	%r784, [%r33+244];
	ld.shared.u32 	%r785, [%r42+15616];
	add.s32 	%r786, %r785, %r784;
	min.s32 	%r787, %r786, %r775;
	ld.shared.u32 	%r788, [%r42+15744];
	add.s32 	%r789, %r788, %r784;
	min.s32 	%r790, %r789, %r778;
	ld.shared.u32 	%r791, [%r33+8436];
	add.s32 	%r792, %r785, %r791;
	min.s32 	%r793, %r792, %r781;
	add.s32 	%r794, %r788, %r791;
	min.s32 	%r795, %r794, %r783;
	ld.shared.u32 	%r796, [%r33+248];
	ld.shared.u32 	%r797, [%r42+15872];
	add.s32 	%r798, %r797, %r796;
	min.s32 	%r799, %r798, %r787;
	ld.shared.u32 	%r800, [%r42+16000];
	add.s32 	%r801, %r800, %r796;
	min.s32 	%r802, %r801, %r790;
	ld.shared.u32 	%r803, [%r33+8440];
	add.s32 	%r804, %r797, %r803;
	min.s32 	%r805, %r804, %r793;
	add.s32 	%r806, %r800, %r803;
	min.s32 	%r807, %r806, %r795;
	ld.shared.u32 	%r808, [%r33+252];
	ld.shared.u32 	%r809, [%r42+16128];
	add.s32 	%r810, %r809, %r808;
	min.s32 	%r811, %r810, %r799;
	ld.shared.u32 	%r812, [%r42+16256];
	add.s32 	%r813, %r812, %r808;
	min.s32 	%r814, %r813, %r802;
	ld.shared.u32 	%r815, [%r33+8444];
	add.s32 	%r816, %r809, %r815;
	min.s32 	%r817, %r816, %r805;
	add.s32 	%r818, %r812, %r815;
	min.s32 	%r819, %r818, %r807;
	st.shared.u32 	[%r23], %r811;
	st.shared.u32 	[%r23+128], %r814;
	st.shared.u32 	[%r23+8192], %r817;
	st.shared.u32 	[%r23+8320], %r819;
	st.global.u32 	[%rd4], %r811;
	st.global.u32 	[%rd4+128], %r814;
	st.global.u32 	[%rd6], %r817;
	st.global.u32 	[%rd6+128], %r819;
$L__BB2_2:
	ret;

}


// ===== COMPILED SASS (sm_100) =====

	.target	sm_100

	.elftype	@"ET_EXEC"


//--------------------- .note.nv.tkinfo           --------------------------
	.section	.note.nv.tkinfo,"",@"SHT_NOTE"
	.sectionflags	@"SHF_NOTE_NV_TKINFO"
	.tkinfo
        /*0018*/ 	.word	0x00000002
        /*0030*/ 	.string	""
        /*0030*/ 	.string	"ptxas"
        /*0030*/ 	.string	"Cuda compilation tools, release 13.0, V13.0.88"
        /*0030*/ 	.string	"Build cuda_13.0.r13.0/compiler.36424714_0"
        /*0030*/ 	.string	"-arch sm_100 -m 64 "



//--------------------- .note.nv.cuinfo           --------------------------
	.section	.note.nv.cuinfo,"",@"SHT_NOTE"
	.sectionflags	@"SHF_NOTE_NV_CUINFO"
        /*0018*/ 	.short	0x0002
        /*001a*/ 	.short	0x0064
        /*001c*/ 	.short	0x0082
	.zero		2


//--------------------- .nv.info                  --------------------------
	.section	.nv.info,"",@"SHT_CUDA_INFO"
	.align	4


	//----- nvinfo : EIATTR_REGCOUNT
	.align		4
        /*0000*/ 	.byte	0x04, 0x2f
        /*0002*/ 	.short	(.L_1 - .L_0)
	.align		4
.L_0:
        /*0004*/ 	.word	index@(_Z6phase1Piii)
        /*0008*/ 	.word	0x00000016


	//----- nvinfo : EIATTR_FRAME_SIZE
	.align		4
.L_1:
        /*000c*/ 	.byte	0x04, 0x11
        /*000e*/ 	.short	(.L_3 - .L_2)
	.align		4
.L_2:
        /*0010*/ 	.word	index@(_Z6phase1Piii)
        /*0014*/ 	.word	0x00000000


	//----- nvinfo : EIATTR_REGCOUNT
	.align		4
.L_3:
        /*0018*/ 	.byte	0x04, 0x2f
        /*001a*/ 	.short	(.L_5 - .L_4)
	.align		4
.L_4:
        /*001c*/ 	.word	index@(_Z6phase2Piiii)
        /*0020*/ 	.word	0x00000020


	//----- nvinfo : EIATTR_FRAME_SIZE
	.align		4
.L_5:
        /*0024*/ 	.byte	0x04, 0x11
        /*0026*/ 	.short	(.L_7 - .L_6)
	.align		4
.L_6:
        /*0028*/ 	.word	index@(_Z6phase2Piiii)
        /*002c*/ 	.word	0x00000000


	//----- nvinfo : EIATTR_REGCOUNT
	.align		4
.L_7:
        /*0030*/ 	.byte	0x04, 0x2f
        /*0032*/ 	.short	(.L_9 - .L_8)
	.align		4
.L_8:
        /*0034*/ 	.word	index@(_Z6phase3Piiii)
        /*0038*/ 	.word	0x00000020


	//----- nvinfo : EIATTR_FRAME_SIZE
	.align		4
.L_9:
        /*003c*/ 	.byte	0x04, 0x11
        /*003e*/ 	.short	(.L_11 - .L_10)
	.align		4
.L_10:
        /*0040*/ 	.word	index@(_Z6phase3Piiii)
        /*0044*/ 	.word	0x00000000


	//----- nvinfo : EIATTR_MIN_STACK_SIZE
	.align		4
.L_11:
        /*0048*/ 	.byte	0x04, 0x12
        /*004a*/ 	.short	(.L_13 - .L_12)
	.align		4
.L_12:
        /*004c*/ 	.word	index@(_Z6phase3Piiii)
        /*0050*/ 	.word	0x00000000


	//----- nvinfo : EIATTR_MIN_STACK_SIZE
	.align		4
.L_13:
        /*0054*/ 	.byte	0x04, 0x12
        /*0056*/ 	.short	(.L_15 - .L_14)
	.align		4
.L_14:
        /*0058*/ 	.word	index@(_Z6phase2Piiii)
        /*005c*/ 	.word	0x00000000


	//----- nvinfo : EIATTR_MIN_STACK_SIZE
	.align		4
.L_15:
        /*0060*/ 	.byte	0x04, 0x12
        /*0062*/ 	.short	(.L_17 - .L_16)
	.align		4
.L_16:
        /*0064*/ 	.word	index@(_Z6phase1Piii)
        /*0068*/ 	.word	0x00000000
.L_17:


//--------------------- .nv.compat                --------------------------
	.section	.nv.compat,"",@"SHT_CUDA_COMPAT_INFO"
	.align	4
        /*0000*/ 	.byte	0x02, 0x09, 0x00, 0x00, 0x02, 0x02, 0x01, 0x00, 0x02, 0x05, 0x05, 0x00, 0x03, 0x07, 0x01, 0x01
        /*0010*/ 	.byte	0x02, 0x03, 0x00, 0x00, 0x02, 0x06, 0x01, 0x00, 0x04, 0x0b, 0x08, 0x00, 0x09, 0x00, 0x00, 0x00
        /*0020*/ 	.byte	0x00, 0x00, 0x00, 0x00


//--------------------- .nv.info._Z6phase3Piiii   --------------------------
	.section	.nv.info._Z6phase3Piiii,"",@"SHT_CUDA_INFO"
	.sectionflags	@""
	.align	4


	//----- nvinfo : EIATTR_CUDA_API_VERSION
	.align		4
        /*0000*/ 	.byte	0x04, 0x37
        /*0002*/ 	.short	(.L_19 - .L_18)
.L_18:
        /*0004*/ 	.word	0x00000082


	//----- nvinfo : EIATTR_KPARAM_INFO
	.align		4
.L_19:
        /*0008*/ 	.byte	0x04, 0x17
        /*000a*/ 	.short	(.L_21 - .L_20)
.L_20:
        /*000c*/ 	.word	0x00000000
        /*0010*/ 	.short	0x0003
        /*0012*/ 	.short	0x0010
        /*0014*/ 	.byte	0x00, 0xf0, 0x11, 0x00


	//----- nvinfo : EIATTR_KPARAM_INFO
	.align		4
.L_21:
        /*0018*/ 	.byte	0x04, 0x17
        /*001a*/ 	.short	(.L_23 - .L_22)
.L_22:
        /*001c*/ 	.word	0x00000000
        /*0020*/ 	.short	0x0002
        /*0022*/ 	.short	0x000c
        /*0024*/ 	.byte	0x00, 0xf0, 0x11, 0x00


	//----- nvinfo : EIATTR_KPARAM_INFO
	.align		4
.L_23:
        /*0028*/ 	.byte	0x04, 0x17
        /*002a*/ 	.short	(.L_25 - .L_24)
.L_24:
        /*002c*/ 	.word	0x00000000
        /*0030*/ 	.short	0x0001
        /*0032*/ 	.short	0x0008
        /*0034*/ 	.byte	0x00, 0xf0, 0x11, 0x00


	//----- nvinfo : EIATTR_KPARAM_INFO
	.align		4
.L_25:
        /*0038*/ 	.byte	0x04, 0x17
        /*003a*/ 	.short	(.L_27 - .L_26)
.L_26:
        /*003c*/ 	.word	0x00000000
        /*0040*/ 	.short	0x0000
        /*0042*/ 	.short	0x0000
        /*0044*/ 	.byte	0x00, 0xf5, 0x21, 0x00


	//----- nvinfo : EIATTR_SPARSE_MMA_MASK
	.align		4
.L_27:
        /*0048*/ 	.byte	0x03, 0x50
        /*004a*/ 	.short	0x0000


	//----- nvinfo : EIATTR_MAXREG_COUNT
	.align		4
        /*004c*/ 	.byte	0x03, 0x1b
        /*004e*/ 	.short	0x00ff


	//----- nvinfo : EIATTR_NUM_BARRIERS
	.align		4
        /*0050*/ 	.byte	0x02, 0x4c
        /*0052*/ 	.byte	0x01
	.zero		1


	//----- nvinfo : EIATTR_MERCURY_ISA_VERSION
	.align		4
        /*0054*/ 	.byte	0x03, 0x5f
        /*0056*/ 	.short	0x0101


	//----- nvinfo : EIATTR_VRC_CTA_INIT_COUNT
	.align		4
        /*0058*/ 	.byte	0x02, 0x4a
	.zero		1
	.zero		1


	//----- nvinfo : EIATTR_EXIT_INSTR_OFFSETS
	.align		4
        /*005c*/ 	.byte	0x04, 0x1c
        /*005e*/ 	.short	(.L_29 - .L_28)


	//   ....[0]....
.L_28:
        /*0060*/ 	.word	0x00000080


	//   ....[1]....
        /*0064*/ 	.word	0x00001f20


	//----- nvinfo : EIATTR_CBANK_PARAM_SIZE
	.align		4
.L_29:
        /*0068*/ 	.byte	0x03, 0x19
        /*006a*/ 	.short	0x0014


	//----- nvinfo : EIATTR_PARAM_CBANK
	.align		4
        /*006c*/ 	.byte	0x04, 0x0a
        /*006e*/ 	.short	(.L_31 - .L_30)
	.align		4
.L_30:
        /*0070*/ 	.word	index@(.nv.constant0._Z6phase3Piiii)
        /*0074*/ 	.short	0x0380
        /*0076*/ 	.short	0x0014


	//----- nvinfo : EIATTR_SW_WAR
	.align		4
.L_31:
        /*0078*/ 	.byte	0x04, 0x36
        /*007a*/ 	.short	(.L_33 - .L_32)
.L_32:
        /*007c*/ 	.word	0x00000008
.L_33:


//--------------------- .nv.info._Z6phase2Piiii   --------------------------
	.section	.nv.info._Z6phase2Piiii,"",@"SHT_CUDA_INFO"
	.sectionflags	@""
	.align	4


	//----- nvinfo : EIATTR_CUDA_API_VERSION
	.align		4
        /*0000*/ 	.byte	0x04, 0x37
        /*0002*/ 	.short	(.L_35 - .L_34)
.L_34:
        /*0004*/ 	.word	0x00000082


	//----- nvinfo : EIATTR_KPARAM_INFO
	.align		4
.L_35:
        /*0008*/ 	.byte	0x04, 0x17
        /*000a*/ 	.short	(.L_37 - .L_36)
.L_36:
        /*000c*/ 	.word	0x00000000
        /*0010*/ 	.short	0x0003
        /*0012*/ 	.short	0x0010
        /*0014*/ 	.byte	0x00, 0xf0, 0x11, 0x00


	//----- nvinfo : EIATTR_KPARAM_INFO
	.align		4
.L_37:
        /*0018*/ 	.byte	0x04, 0x17
        /*001a*/ 	.short	(.L_39 - .L_38)
.L_38:
        /*001c*/ 	.word	0x00000000
        /*0020*/ 	.short	0x0002
        /*0022*/ 	.short	0x000c
        /*0024*/ 	.byte	0x00, 0xf0, 0x11, 0x00


	//----- nvinfo : EIATTR_KPARAM_INFO
	.align		4
.L_39:
        /*0028*/ 	.byte	0x04, 0x17
        /*002a*/ 	.short	(.L_41 - .L_40)
.L_40:
        /*002c*/ 	.word	0x00000000
        /*0030*/ 	.short	0x0001
        /*0032*/ 	.short	0x0008
        /*0034*/ 	.byte	0x00, 0xf0, 0x11, 0x00


	//----- nvinfo : EIATTR_KPARAM_INFO
	.align		4
.L_41:
        /*0038*/ 	.byte	0x04, 0x17
        /*003a*/ 	.short	(.L_43 - .L_42)
.L_42:
        /*003c*/ 	.word	0x00000000
        /*0040*/ 	.short	0x0000
        /*0042*/ 	.short	0x0000
        /*0044*/ 	.byte	0x00, 0xf5, 0x21, 0x00


	//----- nvinfo : EIATTR_SPARSE_MMA_MASK
	.align		4
.L_43:
        /*0048*/ 	.byte	0x03, 0x50
        /*004a*/ 	.short	0x0000


	//----- nvinfo : EIATTR_MAXREG_COUNT
	.align		4
        /*004c*/ 	.byte	0x03, 0x1b
        /*004e*/ 	.short	0x00ff


	//----- nvinfo : EIATTR_NUM_BARRIERS
	.align		4
        /*0050*/ 	.byte	0x02, 0x4c
        /*0052*/ 	.byte	0x01
	.zero		1


	//----- nvinfo : EIATTR_MERCURY_ISA_VERSION
	.align		4
        /*0054*/ 	.byte	0x03, 0x5f
        /*0056*/ 	.short	0x0101


	//----- nvinfo : EIATTR_VRC_CTA_INIT_COUNT
	.align		4
        /*0058*/ 	.byte	0x02, 0x4a
	.zero		1
	.zero		1


	//----- nvinfo : EIATTR_EXIT_INSTR_OFFSETS
	.align		4
        /*005c*/ 	.byte	0x04, 0x1c
        /*005e*/ 	.short	(.L_45 - .L_44)


	//   ....[0]....
.L_44:
        /*0060*/ 	.word	0x00000080


	//   ....[1]....
        /*0064*/ 	.word	0x000000b0


	//   ....[2]....
        /*0068*/ 	.word	0x00006d60


	//----- nvinfo : EIATTR_CBANK_PARAM_SIZE
	.align		4
.L_45:
        /*006c*/ 	.byte	0x03, 0x19
        /*006e*/ 	.short	0x0014


	//----- nvinfo : EIATTR_PARAM_CBANK
	.align		4
        /*0070*/ 	.byte	0x04, 0x0a
        /*0072*/ 	.short	(.L_47 - .L_46)
	.align		4
.L_46:
        /*0074*/ 	.word	index@(.nv.constant0._Z6phase2Piiii)
        /*0078*/ 	.short	0x0380
        /*007a*/ 	.short	0x0014


	//----- nvinfo : EIATTR_SW_WAR
	.align		4
.L_47:
        /*007c*/ 	.byte	0x04, 0x36
        /*007e*/ 	.short	(.L_49 - .L_48)
.L_48:
        /*0080*/ 	.word	0x00000008
.L_49:


//--------------------- .nv.info._Z6phase1Piii    --------------------------
	.section	.nv.info._Z6phase1Piii,"",@"SHT_CUDA_INFO"
	.sectionflags	@""
	.align	4


	//----- nvinfo : EIATTR_CUDA_API_VERSION
	.align		4
        /*0000*/ 	.byte	0x04, 0x37
        /*0002*/ 	.short	(.L_51 - .L_50)
.L_50:
        /*0004*/ 	.word	0x00000082


	//----- nvinfo : EIATTR_KPARAM_INFO
	.align		4
.L_51:
        /*0008*/ 	.byte	0x04, 0x17
        /*000a*/ 	.short	(.L_53 - .L_52)
.L_52:
        /*000c*/ 	.word	0x00000000
        /*0010*/ 	.short	0x0002
        /*0012*/ 	.short	0x000c
        /*0014*/ 	.byte	0x00, 0xf0, 0x11, 0x00


	//----- nvinfo : EIATTR_KPARAM_INFO
	.align		4
.L_53:
        /*0018*/ 	.byte	0x04, 0x17
        /*001a*/ 	.short	(.L_55 - .L_54)
.L_54:
        /*001c*/ 	.word	0x00000000
        /*0020*/ 	.short	0x0001
        /*0022*/ 	.short	0x0008
        /*0024*/ 	.byte	0x00, 0xf0, 0x11, 0x00


	//----- nvinfo : EIATTR_KPARAM_INFO
	.align		4
.L_55:
        /*0028*/ 	.byte	0x04, 0x17
        /*002a*/ 	.short	(.L_57 - .L_56)
.L_56:
        /*002c*/ 	.word	0x00000000
        /*0030*/ 	.short	0x0000
        /*0032*/ 	.short	0x0000
        /*0034*/ 	.byte	0x00, 0xf5, 0x21, 0x00


	//----- nvinfo : EIATTR_SPARSE_MMA_MASK
	.align		4
.L_57:
        /*0038*/ 	.byte	0x03, 0x50
        /*003a*/ 	.short	0x0000


	//----- nvinfo : EIATTR_MAXREG_COUNT
	.align		4
        /*003c*/ 	.byte	0x03, 0x1b
        /*003e*/ 	.short	0x00ff


	//----- nvinfo : EIATTR_NUM_BARRIERS
	.align		4
        /*0040*/ 	.byte	0x02, 0x4c
        /*0042*/ 	.byte	0x01
	.zero		1


	//----- nvinfo : EIATTR_MERCURY_ISA_VERSION
	.align		4
        /*0044*/ 	.byte	0x03, 0x5f
        /*0046*/ 	.short	0x0101


	//----- nvinfo : EIATTR_VRC_CTA_INIT_COUNT
	.align		4
        /*0048*/ 	.byte	0x02, 0x4a
	.zero		1
	.zero		1


	//----- nvinfo : EIATTR_EXIT_INSTR_OFFSETS
	.align		4
        /*004c*/ 	.byte	0x04, 0x1c
        /*004e*/ 	.short	(.L_59 - .L_58)


	//   ....[0]....
.L_58:
        /*0050*/ 	.word	0x000055e0


	//----- nvinfo : EIATTR_CBANK_PARAM_SIZE
	.align		4
.L_59:
        /*0054*/ 	.byte	0x03, 0x19
        /*0056*/ 	.short	0x0010


	//----- nvinfo : EIATTR_PARAM_CBANK
	.align		4
        /*0058*/ 	.byte	0x04, 0x0a
        /*005a*/ 	.short	(.L_61 - .L_60)
	.align		4
.L_60:
        /*005c*/ 	.word	index@(.nv.constant0._Z6phase1Piii)
        /*0060*/ 	.short	0x0380
        /*0062*/ 	.short	0x0010


	//----- nvinfo : EIATTR_SW_WAR
	.align		4
.L_61:
        /*0064*/ 	.byte	0x04, 0x36
        /*0066*/ 	.short	(.L_63 - .L_62)
.L_62:
        /*0068*/ 	.word	0x00000008
.L_63:


//--------------------- .nv.callgraph             --------------------------
	.section	.nv.callgraph,"",@"SHT_CUDA_CALLGRAPH"
	.align	4
	.sectionentsize	8
	.align		4
        /*0000*/ 	.word	0x00000000
	.align		4
        /*0004*/ 	.word	0xffffffff
	.align		4
        /*0008*/ 	.word	0x00000000
	.align		4
        /*000c*/ 	.word	0xfffffffe
	.align		4
        /*0010*/ 	.word	0x00000000
	.align		4
        /*0014*/ 	.word	0xfffffffd
	.align		4
        /*0018*/ 	.word	0x00000000
	.align		4
        /*001c*/ 	.word	0xfffffffc


//--------------------- .text._Z6phase3Piiii      --------------------------
	.section	.text._Z6phase3Piiii,"ax",@progbits
	.align	128
        .global         _Z6phase3Piiii
        .type           _Z6phase3Piiii,@function
        .size           _Z6phase3Piiii,(.L_x_6 - _Z6phase3Piiii)
        .other          _Z6phase3Piiii,@"STO_CUDA_ENTRY STV_DEFAULT"
_Z6phase3Piiii:
.text._Z6phase3Piiii:
[----:B------:R-:W-:Y:S08]  /*0000*/  LDC R1, c[0x0][0x37c] ;  /* 0x0000df00ff017b82 */ /* 0x000ff00000000800 */
[----:B------:R-:W0:Y:S01]  /*0010*/  S2UR UR4, SR_CTAID.Y ;  /* 0x00000000000479c3 */ /* 0x000e220000002600 */
[----:B------:R-:W1:Y:S07]  /*0020*/  S2R R4, SR_CTAID.X ;  /* 0x0000000000047919 */ /* 0x000e6e0000002500 */
[----:B------:R-:W0:Y:S08]  /*0030*/  LDC R0, c[0x0][0x390] ;  /* 0x0000e400ff007b82 */ /* 0x000e300000000800 */
[----:B------:R-:W2:Y:S01]  /*0040*/  LDC R2, c[0x0][0x388] ;  /* 0x0000e200ff027b82 */ /* 0x000ea20000000800 */
[----:B0-----:R-:W-:-:S05]  /*0050*/  VIADD R0, R0, UR4 ;  /* 0x0000000400007c36 */ /* 0x001fca0008000000 */
[----:B--2---:R-:W-:-:S04]  /*0060*/  ISETP.NE.AND P0, PT, R0, R2, PT ;  /* 0x000000020000720c */ /* 0x004fc80003f05270 */
[----:B-1----:R-:W-:-:S13]  /*0070*/  ISETP.EQ.OR P0, PT, R4, R2, !P0 ;  /* 0x000000020400720c */ /* 0x002fda0004702670 */
[----:B------:R-:W-:Y:S05]  /*0080*/  @P0 EXIT ;  /* 0x000000000000094d */ /* 0x000fea0003800000 */
[----:B------:R-:W0:Y:S01]  /*0090*/  S2R R9, SR_TID.Y ;  /* 0x0000000000097919 */ /* 0x000e220000002200 */
[----:B------:R-:W1:Y:S01]  /*00a0*/  LDC R8, c[0x0][0x38c] ;  /* 0x0000e300ff087b82 */ /* 0x000e620000000800 */
[----:B------:R-:W2:Y:S01]  /*00b0*/  LDCU.64 UR8, c[0x0][0x358] ;  /* 0x00006b00ff0877ac */ /* 0x000ea20008000a00 */
[----:B------:R-:W3:Y:S06]  /*00c0*/  S2R R11, SR_TID.X ;  /* 0x00000000000b7919 */ /* 0x000eec0000002100 */
[----:B------:R-:W4:Y:S01]  /*00d0*/  LDC.64 R6, c[0x0][0x380] ;  /* 0x0000e000ff067b82 */ /* 0x000f220000000a00 */
[----:B0-----:R-:W-:-:S02]  /*00e0*/  IMAD R3, R0, 0x40, R9 ;  /* 0x0000004000037824 */ /* 0x001fc400078e0209 */
[----:B------:R-:W-:Y:S02]  /*00f0*/  IMAD R0, R2, 0x40, R9 ;  /* 0x0000004002007824 */ /* 0x000fe400078e0209 */
[-C--:B-1----:R-:W-:Y:S02]  /*0100*/  IMAD R5, R3, R8.reuse, RZ ;  /* 0x0000000803057224 */ /* 0x082fe400078e02ff */
[--C-:B---3--:R-:W-:Y:S02]  /*0110*/  IMAD R4, R4, 0x40, R11.reuse ;  /* 0x0000004004047824 */ /* 0x108fe400078e020b */
[----:B------:R-:W-:Y:S02]  /*0120*/  IMAD R2, R2, 0x40, R11 ;  /* 0x0000004002027824 */ /* 0x000fe400078e020b */
[----:B------:R-:W-:Y:S02]  /*0130*/  IMAD R13, R8, 0x20, R5 ;  /* 0x00000020080d7824 */ /* 0x000fe400078e0205 */
[----:B------:R-:W-:-:S02]  /*0140*/  IMAD R17, R0, R8, R4 ;  /* 0x0000000800117224 */ /* 0x000fc400078e0204 */
[----:B------:R-:W-:Y:S02]  /*0150*/  IMAD R23, R3, R8, R4 ;  /* 0x0000000803177224 */ /* 0x000fe400078e0204 */
[----:B------:R-:W-:Y:S02]  /*0160*/  IMAD.IADD R3, R2, 0x1, R5 ;  /* 0x0000000102037824 */ /* 0x000fe400078e0205 */
[--C-:B------:R-:W-:Y:S02]  /*0170*/  IMAD.IADD R21, R4, 0x1, R13.reuse ;  /* 0x0000000104157824 */ /* 0x100fe400078e020d */
[----:B------:R-:W-:Y:S02]  /*0180*/  IMAD.IADD R15, R2, 0x1, R13 ;  /* 0x00000001020f7824 */ /* 0x000fe400078e020d */
[----:B------:R-:W-:Y:S02]  /*0190*/  IMAD R19, R8, 0x20, R17 ;  /* 0x0000002008137824 */ /* 0x000fe400078e0211 */
[----:B----4-:R-:W-:-:S04]  /*01a0*/  IMAD.WIDE R22, R23, 0x4, R6 ;  /* 0x0000000417167825 */ /* 0x010fc800078e0206 */
[--C-:B------:R-:W-:Y:S01]  /*01b0*/  IMAD.WIDE R20, R21, 0x4, R6.reuse ;  /* 0x0000000415147825 */ /* 0x100fe200078e0206 */
[----:B--2---:R-:W2:Y:S03]  /*01c0*/  LDG.E R14, desc[UR8][R22.64] ;  /* 0x00000008160e7981 */ /* 0x004ea6000c1e1900 */
[--C-:B------:R-:W-:Y:S01]  /*01d0*/  IMAD.WIDE R12, R3, 0x4, R6.reuse ;  /* 0x00000004030c7825 */ /* 0x100fe200078e0206 */
[----:B------:R-:W3:Y:S03]  /*01e0*/  LDG.E R8, desc[UR8][R22.64+0x80] ;  /* 0x0000800816087981 */ /* 0x000ee6000c1e1900 */
[--C-:B------:R-:W-:Y:S01]  /*01f0*/  IMAD.WIDE R4, R17, 0x4, R6.reuse ;  /* 0x0000000411047825 */ /* 0x100fe200078e0206 */
[----:B------:R-:W4:Y:S03]  /*0200*/  LDG.E R10, desc[UR8][R20.64] ;  /* 0x00000008140a7981 */ /* 0x000f26000c1e1900 */
[--C-:B------:R-:W-:Y:S01]  /*0210*/  IMAD.WIDE R2, R15, 0x4, R6.reuse ;  /* 0x000000040f027825 */ /* 0x100fe200078e0206 */
[----:B------:R-:W5:Y:S03]  /*0220*/  LDG.E R16, desc[UR8][R20.64+0x80] ;  /* 0x0000800814107981 */ /* 0x000f66000c1e1900 */
[----:B------:R-:W-:Y:S01]  /*0230*/  IMAD.WIDE R6, R19, 0x4, R6 ;  /* 0x0000000413067825 */ /* 0x000fe200078e0206 */
[----:B------:R-:W5:Y:S04]  /*0240*/  LDG.E R15, desc[UR8][R12.64] ;  /* 0x000000080c0f7981 */ /* 0x000f68000c1e1900 */
[----:B------:R-:W5:Y:S04]  /*0250*/  LDG.E R18, desc[UR8][R12.64+0x80] ;  /* 0x000080080c127981 */ /* 0x000f68000c1e1900 */
[----:B------:R-:W5:Y:S04]  /*0260*/  LDG.E R17, desc[UR8][R2.64] ;  /* 0x0000000802117981 */ /* 0x000f68000c1e1900 */
[----:B------:R0:W5:Y:S04]  /*0270*/  LDG.E R25, desc[UR8][R2.64+0x80] ;  /* 0x0000800802197981 */ /* 0x000168000c1e1900 */
[----:B------:R-:W5:Y:S04]  /*0280*/  LDG.E R24, desc[UR8][R4.64] ;  /* 0x0000000804187981 */ /* 0x000f68000c1e1900 */
[----:B------:R1:W5:Y:S04]  /*0290*/  LDG.E R26, desc[UR8][R4.64+0x80] ;  /* 0x00008008041a7981 */ /* 0x000368000c1e1900 */
[----:B------:R-:W5:Y:S04]  /*02a0*/  LDG.E R28, desc[UR8][R6.64] ;  /* 0x00000008061c7981 */ /* 0x000f68000c1e1900 */
[----:B------:R-:W5:Y:S01]  /*02b0*/  LDG.E R27, desc[UR8][R6.64+0x80] ;  /* 0x00008008061b7981 */ /* 0x000f62000c1e1900 */
[----:B------:R-:W0:Y:S01]  /*02c0*/  S2UR UR6, SR_CgaCtaId ;  /* 0x00000000000679c3 */ /* 0x000e220000008800 */
[----:B------:R-:W-:-:S02]  /*02d0*/  UMOV UR4, 0x400 ;  /* 0x0000040000047882 */ /* 0x000fc40000000000 */
[----:B------:R-:W-:-:S04]  /*02e0*/  UIADD3 UR5, UPT, UPT, UR4, 0x8000, URZ ;  /* 0x0000800004057890 */ /* 0x000fc8000fffe0ff */
[----:B0-----:R-:W-:Y:S02]  /*02f0*/  ULEA UR5, UR6, UR5, 0x18 ;  /* 0x0000000506057291 */ /* 0x001fe4000f8ec0ff */
[----:B------:R-:W-:Y:S02]  /*0300*/  ULEA UR7, UR6, UR4, 0x18 ;  /* 0x0000000406077291 */ /* 0x000fe4000f8ec0ff */
[----:B------:R-:W-:Y:S02]  /*0310*/  UIADD3 UR4, UPT, UPT, UR4, 0x4000, URZ ;  /* 0x0000400004047890 */ /* 0x000fe4000fffe0ff */
[----:B------:R-:W-:Y:S02]  /*0320*/  LEA R0, R9, UR5, 0x8 ;  /* 0x0000000509007c11 */ /* 0x000fe4000f8e40ff */
[----:B------:R-:W-:-:S03]  /*0330*/  ULEA UR4, UR6, UR4, 0x18 ;  /* 0x0000000406047291 */ /* 0x000fc6000f8ec0ff */
[----:B------:R-:W-:Y:S01]  /*0340*/  IMAD R3, R11, 0x4, R0 ;  /* 0x000000040b037824 */ /* 0x000fe200078e0200 */
[----:B------:R-:W-:Y:S02]  /*0350*/  LEA R0, R9, UR7, 0x8 ;  /* 0x0000000709007c11 */ /* 0x000fe4000f8e40ff */
[----:B------:R-:W-:-:S03]  /*0360*/  LEA R2, R11, UR4, 0x2 ;  /* 0x000000040b027c11 */ /* 0x000fc6000f8e10ff */
[----:B-1----:R-:W-:Y:S02]  /*0370*/  IMAD R4, R11, 0x4, R0 ;  /* 0x000000040b047824 */ /* 0x002fe400078e0200 */
[----:B------:R-:W-:Y:S01]  /*0380*/  IMAD R5, R9, 0x100, R2 ;  /* 0x0000010009057824 */ /* 0x000fe200078e0202 */
[----:B--2---:R-:W-:Y:S04]  /*0390*/  STS [R3], R14 ;  /* 0x0000000e03007388 */ /* 0x004fe80000000800 */
[----:B---3--:R-:W-:Y:S04]  /*03a0*/  STS [R3+0x80], R8 ;  /* 0x0000800803007388 */ /* 0x008fe80000000800 */
[----:B----4-:R-:W-:Y:S04]  /*03b0*/  STS [R3+0x2000], R10 ;  /* 0x0020000a03007388 */ /* 0x010fe80000000800 */
[----:B-----5:R-:W-:Y:S04]  /*03c0*/  STS [R3+0x2080], R16 ;  /* 0x0020801003007388 */ /* 0x020fe80000000800 */
[----:B------:R-:W-:Y:S04]  /*03d0*/  STS [R4], R15 ;  /* 0x0000000f04007388 */ /* 0x000fe80000000800 */
[----:B------:R-:W-:Y:S04]  /*03e0*/  STS [R4+0x80], R18 ;  /* 0x0000801204007388 */ /* 0x000fe80000000800 */
[----:B------:R-:W-:Y:S04]  /*03f0*/  STS [R4+0x2000], R17 ;  /* 0x0020001104007388 */ /* 0x000fe80000000800 */
[----:B------:R-:W-:Y:S04]  /*0400*/  STS [R4+0x2080], R25 ;  /* 0x0020801904007388 */ /* 0x000fe80000000800 */
[----:B------:R-:W-:Y:S04]  /*0410*/  STS [R5], R24 ;  /* 0x0000001805007388 */ /* 0x000fe80000000800 */
[----:B------:R-:W-:Y:S04]  /*0420*/  STS [R5+0x80], R26 ;  /* 0x0000801a05007388 */ /* 0x000fe80000000800 */
[----:B------:R-:W-:Y:S04]  /*0430*/  STS [R5+0x2000], R28 ;  /* 0x0020001c05007388 */ /* 0x000fe80000000800 */
[----:B------:R-:W-:Y:S01]  /*0440*/  STS [R5+0x2080], R27 ;  /* 0x0020801b05007388 */ /* 0x000fe20000000800 */
[----:B------:R-:W-:Y:S06]  /*0450*/  BAR.SYNC.DEFER_BLOCKING 0x0 ;  /* 0x0000000000007b1d */ /* 0x000fec0000010000 */
[----:B------:R-:W-:Y:S04]  /*0460*/  LDS R11, [R3] ;  /* 0x00000000030b7984 */ /* 0x000fe80000000800 */
[----:B------:R-:W-:Y:S04]  /*0470*/  LDS R24, [R2] ;  /* 0x0000000002187984 */ /* 0x000fe80000000800 */
[----:B------:R-:W-:Y:S04]  /*0480*/  LDS R29, [R3+0x2000] ;  /* 0x00200000031d7984 */ /* 0x000fe80000000800 */
[----:B------:R-:W0:Y:S04]  /*0490*/  LDS.128 R12, [R0] ;  /* 0x00000000000c7984 */ /* 0x000e280000000c00 */
[----:B------:R-:W1:Y:S04]  /*04a0*/  LDS.128 R16, [R0+0x2000] ;  /* 0x0020000000107984 */ /* 0x000e680000000c00 */
[----:B------:R-:W-:Y:S04]  /*04b0*/  LDS R10, [R3+0x80] ;  /* 0x00008000030a7984 */ /* 0x000fe80000000800 */
[----:B------:R-:W2:Y:S04]  /*04c0*/  LDS R9, [R2+0x80] ;  /* 0x0000800002097984 */ /* 0x000ea80000000800 */
[----:B------:R-:W3:Y:S04]  /*04d0*/  LDS R7, [R3+0x2080] ;  /* 0x0020800003077984 */ /* 0x000ee80000000800 */
[----:B------:R-:W4:Y:S04]  /*04e0*/  LDS R6, [R2+0x100] ;  /* 0x0001000002067984 */ /* 0x000f280000000800 */
[----:B------:R-:W5:Y:S04]  /*04f0*/  LDS R4, [R2+0x180] ;  /* 0x0001800002047984 */ /* 0x000f680000000800 */
[----:B------:R-:W5:Y:S04]  /*0500*/  LDS R5, [R2+0x200] ;  /* 0x0002000002057984 */ /* 0x000f680000000800 */
[----:B------:R-:W5:Y:S04]  /*0510*/  LDS R25, [R2+0x280] ;  /* 0x0002800002197984 */ /* 0x000f680000000800 */
[----:B------:R-:W5:Y:S01]  /*0520*/  LDS R26, [R2+0x300] ;  /* 0x00030000021a7984 */ /* 0x000f620000000800 */
[----:B0-----:R-:W-:-:S03]  /*0530*/  VIADDMNMX R8, R24, R12, R11, PT ;  /* 0x0000000c18087246 */ /* 0x001fc6000380010b */
[----:B------:R-:W-:Y:S01]  /*0540*/  LDS R28, [R2+0x3980] ;  /* 0x00398000021c7984 */ /* 0x000fe20000000800 */
[----:B-1----:R-:W-:-:S03]  /*0550*/  VIADDMNMX R29, R24, R16, R29, PT ;  /* 0x00000010181d7246 */ /* 0x002fc6000380011d */
[----:B------:R-:W0:Y:S01]  /*0560*/  LDS R24, [R2+0x380] ;  /* 0x0003800002187984 */ /* 0x000e220000000800 */
[C---:B--2---:R-:W-:Y:S02]  /*0570*/  VIADDMNMX R10, R9.reuse, R12, R10, PT ;  /* 0x0000000c090a7246 */ /* 0x044fe4000380010a */
[----:B---3--:R-:W-:Y:S02]  /*0580*/  VIADDMNMX R7, R9, R16, R7, PT ;  /* 0x0000001009077246 */ /* 0x008fe40003800107 */
[C---:B----4-:R-:W-:Y:S02]  /*0590*/  VIADDMNMX R8, R6.reuse, R13, R8, PT ;  /* 0x0000000d06087246 */ /* 0x050fe40003800108 */
[----:B------:R-:W-:Y:S02]  /*05a0*/  VIADDMNMX R16, R6, R17, R29, PT ;  /* 0x0000001106107246 */ /* 0x000fe4000380011d */
[C---:B-----5:R-:W-:Y:S02]  /*05b0*/  VIADDMNMX R10, R4.reuse, R13, R10, PT ;  /* 0x0000000d040a7246 */ /* 0x060fe4000380010a */
[----:B------:R-:W-:Y:S01]  /*05c0*/  VIADDMNMX R17, R4, R17, R7, PT ;  /* 0x0000001104117246 */ /* 0x000fe20003800107 */
[----:B------:R-:W-:Y:S01]  /*05d0*/  LDS R13, [R2+0x400] ;  /* 0x00040000020d7984 */ /* 0x000fe20000000800 */
[----:B------:R-:W-:-:S02]  /*05e0*/  VIADDMNMX R12, R5, R14, R8, PT ;  /* 0x0000000e050c7246 */ /* 0x000fc40003800108 */
[----:B------:R-:W-:Y:S02]  /*05f0*/  VIADDMNMX R16, R5, R18, R16, PT ;  /* 0x0000001205107246 */ /* 0x000fe40003800110 */
[C---:B------:R-:W-:Y:S01]  /*0600*/  VIADDMNMX R14, R25.reuse, R14, R10, PT ;  /* 0x0000000e190e7246 */ /* 0x040fe2000380010a */
[----:B------:R-:W1:Y:S04]  /*0610*/  LDS.128 R4, [R0+0x10] ;  /* 0x0000100000047984 */ /* 0x000e680000000c00 */
[----:B------:R-:W2:Y:S01]  /*0620*/  LDS.128 R8, [R0+0x2010] ;  /* 0x0020100000087984 */ /* 0x000ea20000000c00 */
[----:B------:R-:W-:Y:S02]  /*0630*/  VIADDMNMX R18, R25, R18, R17, PT ;  /* 0x0000001219127246 */ /* 0x000fe40003800111 */
[C---:B------:R-:W-:Y:S01]  /*0640*/  VIADDMNMX R12, R26.reuse, R15, R12, PT ;  /* 0x0000000f1a0c7246 */ /* 0x040fe2000380010c */
[----:B------:R-:W3:Y:S01]  /*0650*/  LDS R17, [R2+0x480] ;  /* 0x0004800002117984 */ /* 0x000ee20000000800 */
[----:B------:R-:W-:-:S03]  /*0660*/  VIADDMNMX R26, R26, R19, R16, PT ;  /* 0x000000131a1a7246 */ /* 0x000fc60003800110 */
[----:B------:R-:W-:Y:S01]  /*0670*/  LDS R25, [R2+0x680] ;  /* 0x0006800002197984 */ /* 0x000fe20000000800 */
[C---:B0-----:R-:W-:Y:S02]  /*0680*/  VIADDMNMX R15, R24.reuse, R15, R14, PT ;  /* 0x0000000f180f7246 */ /* 0x041fe4000380010e */
[----:B------:R-:W-:Y:S01]  /*0690*/  VIADDMNMX R16, R24, R19, R18, PT ;  /* 0x0000001318107246 */ /* 0x000fe20003800112 */
[----:B------:R-:W0:Y:S04]  /*06a0*/  LDS R14, [R2+0x500] ;  /* 0x00050000020e7984 */ /* 0x000e280000000800 */
[----:B------:R-:W4:Y:S04]  /*06b0*/  LDS R18, [R2+0x580] ;  /* 0x0005800002127984 */ /* 0x000f280000000800 */
[----:B------:R-:W5:Y:S04]  /*06c0*/  LDS R19, [R2+0x600] ;  /* 0x0006000002137984 */ /* 0x000f680000000800 */
[----:B------:R-:W5:Y:S01]  /*06d0*/  LDS R24, [R2+0x700] ;  /* 0x0007000002187984 */ /* 0x000f620000000800 */
[----:B-1----:R-:W-:-:S02]  /*06e0*/  VIADDMNMX R12, R13, R4, R12, PT ;  /* 0x000000040d0c7246 */ /* 0x002fc4000380010c */
[----:B--2---:R-:W-:Y:S02]  /*06f0*/  VIADDMNMX R13, R13, R8, R26, PT ;  /* 0x000000080d0d7246 */ /* 0x004fe4000380011a */
[----:B------:R-:W1:Y:S01]  /*0700*/  LDS R26, [R2+0x780] ;  /* 0x00078000021a7984 */ /* 0x000e620000000800 */
[C---:B---3--:R-:W-:Y:S02]  /*0710*/  VIADDMNMX R15, R17.reuse, R4, R15, PT ;  /* 0x00000004110f7246 */ /* 0x048fe4000380010f */
[----:B------:R-:W-:Y:S02]  /*0720*/  VIADDMNMX R16, R17, R8, R16, PT ;  /* 0x0000000811107246 */ /* 0x000fe40003800110 */
[C---:B0-----:R-:W-:Y:S02]  /*0730*/  VIADDMNMX R4, R14.reuse, R5, R12, PT ;  /* 0x000000050e047246 */ /* 0x041fe4000380010c */
[----:B------:R-:W-:Y:S02]  /*0740*/  VIADDMNMX R8, R14, R9, R13, PT ;  /* 0x000000090e087246 */ /* 0x000fe4000380010d */
[----:B----4-:R-:W-:-:S02]  /*0750*/  VIADDMNMX R15, R18, R5, R15, PT ;  /* 0x00000005120f7246 */ /* 0x010fc4000380010f */
[----:B------:R-:W-:Y:S01]  /*0760*/  VIADDMNMX R9, R18, R9, R16, PT ;  /* 0x0000000912097246 */ /* 0x000fe20003800110 */
[----:B------:R-:W-:Y:S01]  /*0770*/  LDS R5, [R2+0x800] ;  /* 0x0008000002057984 */ /* 0x000fe20000000800 */
[-C--:B-----5:R-:W-:Y:S02]  /*0780*/  VIADDMNMX R4, R19, R6.reuse, R4, PT ;  /* 0x0000000613047246 */ /* 0x0a0fe40003800104 */
[----:B------:R-:W-:Y:S02]  /*0790*/  VIADDMNMX R6, R25, R6, R15, PT ;  /* 0x0000000619067246 */ /* 0x000fe4000380010f */
[-C--:B------:R-:W-:Y:S01]  /*07a0*/  VIADDMNMX R8, R19, R10.reuse, R8, PT ;  /* 0x0000000a13087246 */ /* 0x080fe20003800108 */
[----:B------:R-:W0:Y:S01]  /*07b0*/  LDS.128 R12, [R0+0x20] ;  /* 0x00002000000c7984 */ /* 0x000e220000000c00 */
[----:B------:R-:W-:-:S03]  /*07c0*/  VIADDMNMX R10, R25, R10, R9, PT ;  /* 0x0000000a190a7246 */ /* 0x000fc60003800109 */
[----:B------:R-:W2:Y:S01]  /*07d0*/  LDS.128 R16, [R0+0x2020] ;  /* 0x0020200000107984 */ /* 0x000ea20000000c00 */
[----:B------:R-:W-:-:S03]  /*07e0*/  VIADDMNMX R4, R24, R7, R4, PT ;  /* 0x0000000718047246 */ /* 0x000fc60003800104 */
[----:B------:R-:W3:Y:S01]  /*07f0*/  LDS R9, [R2+0x880] ;  /* 0x0008800002097984 */ /* 0x000ee20000000800 */
[----:B------:R-:W-:-:S03]  /*0800*/  VIADDMNMX R24, R24, R11, R8, PT ;  /* 0x0000000b18187246 */ /* 0x000fc60003800108 */
[----:B------:R-:W-:Y:S01]  /*0810*/  LDS R25, [R2+0xa80] ;  /* 0x000a800002197984 */ /* 0x000fe20000000800 */
[C---:B-1----:R-:W-:Y:S02]  /*0820*/  VIADDMNMX R7, R26.reuse, R7, R6, PT ;  /* 0x000000071a077246 */ /* 0x042fe40003800106 */
[----:B------:R-:W-:Y:S01]  /*0830*/  VIADDMNMX R8, R26, R11, R10, PT ;  /* 0x0000000b1a087246 */ /* 0x000fe2000380010a */
[----:B------:R-:W1:Y:S04]  /*0840*/  LDS R6, [R2+0x900] ;  /* 0x0009000002067984 */ /* 0x000e680000000800 */
[----:B------:R-:W4:Y:S04]  /*0850*/  LDS R10, [R2+0x980] ;  /* 0x00098000020a7984 */ /* 0x000f280000000800 */
[----:B------:R-:W5:Y:S04]  /*0860*/  LDS R11, [R2+0xa00] ;  /* 0x000a0000020b7984 */ /* 0x000f680000000800 */
[----:B------:R-:W-:Y:S01]  /*0870*/  LDS R26, [R2+0xb80] ;  /* 0x000b8000021a7984 */ /* 0x000fe20000000800 */
[----:B0-----:R-:W-:-:S02]  /*0880*/  VIADDMNMX R4, R5, R12, R4, PT ;  /* 0x0000000c05047246 */ /* 0x001fc40003800104 */
[----:B--2---:R-:W-:Y:S02]  /*0890*/  VIADDMNMX R5, R5, R16, R24, PT ;  /* 0x0000001005057246 */ /* 0x004fe40003800118 */
[----:B------:R-:W0:Y:S01]  /*08a0*/  LDS R24, [R2+0xb00] ;  /* 0x000b000002187984 */ /* 0x000e220000000800 */
[C---:B---3--:R-:W-:Y:S02]  /*08b0*/  VIADDMNMX R7, R9.reuse, R12, R7, PT ;  /* 0x0000000c09077246 */ /* 0x048fe40003800107 */
[----:B------:R-:W-:Y:S02]  /*08c0*/  VIADDMNMX R8, R9, R16, R8, PT ;  /* 0x0000001009087246 */ /* 0x000fe40003800108 */
[C---:B-1----:R-:W-:Y:S02]  /*08d0*/  VIADDMNMX R4, R6.reuse, R13, R4, PT ;  /* 0x0000000d06047246 */ /* 0x042fe40003800104 */
[----:B------:R-:W-:Y:S02]  /*08e0*/  VIADDMNMX R5, R6, R17, R5, PT ;  /* 0x0000001106057246 */ /* 0x000fe40003800105 */
[----:B----4-:R-:W-:-:S02]  /*08f0*/  VIADDMNMX R7, R10, R13, R7, PT ;  /* 0x0000000d0a077246 */ /* 0x010fc40003800107 */
[----:B------:R-:W-:Y:S01]  /*0900*/  VIADDMNMX R17, R10, R17, R8, PT ;  /* 0x000000110a117246 */ /* 0x000fe20003800108 */
[----:B------:R-:W-:Y:S01]  /*0910*/  LDS R13, [R2+0xc00] ;  /* 0x000c0000020d7984 */ /* 0x000fe20000000800 */
[C---:B-----5:R-:W-:Y:S02]  /*0920*/  VIADDMNMX R12, R11.reuse, R14, R4, PT ;  /* 0x0000000e0b0c7246 */ /* 0x060fe40003800104 */
[----:B------:R-:W-:Y:S02]  /*0930*/  VIADDMNMX R16, R11, R18, R5, PT ;  /* 0x000000120b107246 */ /* 0x000fe40003800105 */
[C---:B------:R-:W-:Y:S01]  /*0940*/  VIADDMNMX R14, R25.reuse, R14, R7, PT ;  /* 0x0000000e190e7246 */ /* 0x040fe20003800107 */
[----:B------:R-:W-:Y:S04]  /*0950*/  LDS.128 R8, [R0+0x2030] ;  /* 0x0020300000087984 */ /* 0x000fe80000000c00 */
[----:B------:R-:W1:Y:S01]  /*0960*/  LDS.128 R4, [R0+0x30] ;  /* 0x0000300000047984 */ /* 0x000e620000000c00 */
[----:B------:R-:W-:-:S03]  /*0970*/  VIADDMNMX R18, R25, R18, R17, PT ;  /* 0x0000001219127246 */ /* 0x000fc60003800111 */
[----:B------:R-:W2:Y:S04]  /*0980*/  LDS R17, [R2+0xc80] ;  /* 0x000c800002117984 */ /* 0x000ea80000000800 */
[----:B------:R-:W-:Y:S01]  /*0990*/  LDS R25, [R2+0xe80] ;  /* 0x000e800002197984 */ /* 0x000fe20000000800 */
[C---:B0-----:R-:W-:Y:S02]  /*09a0*/  VIADDMNMX R12, R24.reuse, R15, R12, PT ;  /* 0x0000000f180c7246 */ /* 0x041fe4000380010c */
[----:B------:R-:W-:Y:S02]  /*09b0*/  VIADDMNMX R24, R24, R19, R16, PT ;  /* 0x0000001318187246 */ /* 0x000fe40003800110 */
[C---:B------:R-:W-:Y:S02]  /*09c0*/  VIADDMNMX R15, R26.reuse, R15, R14, PT ;  /* 0x0000000f1a0f7246 */ /* 0x040fe4000380010e */
[----:B------:R-:W-:Y:S01]  /*09d0*/  VIADDMNMX R16, R26, R19, R18, PT ;  /* 0x000000131a107246 */ /* 0x000fe20003800112 */
[----:B------:R-:W0:Y:S04]  /*09e0*/  LDS R14, [R2+0xd00] ;  /* 0x000d0000020e7984 */ /* 0x000e280000000800 */
[----:B------:R-:W3:Y:S04]  /*09f0*/  LDS R18, [R2+0xd80] ;  /* 0x000d800002127984 */ /* 0x000ee80000000800 */
[----:B------:R-:W4:Y:S04]  /*0a00*/  LDS R19, [R2+0xe00] ;  /* 0x000e000002137984 */ /* 0x000f280000000800 */
[----:B------:R-:W5:Y:S01]  /*0a10*/  LDS R26, [R2+0xf00] ;  /* 0x000f0000021a7984 */ /* 0x000f620000000800 */
[----:B-1----:R-:W-:-:S02]  /*0a20*/  VIADDMNMX R12, R13, R4, R12, PT ;  /* 0x000000040d0c7246 */ /* 0x002fc4000380010c */
[----:B------:R-:W-:Y:S02]  /*0a30*/  VIADDMNMX R13, R13, R8, R24, PT ;  /* 0x000000080d0d7246 */ /* 0x000fe40003800118 */
[----:B------:R-:W1:Y:S01]  /*0a40*/  LDS R24, [R2+0xf80] ;  /* 0x000f800002187984 */ /* 0x000e620000000800 */
[C---:B--2---:R-:W-:Y:S02]  /*0a50*/  VIADDMNMX R15, R17.reuse, R4, R15, PT ;  /* 0x00000004110f7246 */ /* 0x044fe4000380010f */
[----:B------:R-:W-:Y:S02]  /*0a60*/  VIADDMNMX R16, R17, R8, R16, PT ;  /* 0x0000000811107246 */ /* 0x000fe40003800110 */
[C---:B0-----:R-:W-:Y:S02]  /*0a70*/  VIADDMNMX R4, R14.reuse, R5, R12, PT ;  /* 0x000000050e047246 */ /* 0x041fe4000380010c */
[----:B------:R-:W-:Y:S02]  /*0a80*/  VIADDMNMX R8, R14, R9, R13, PT ;  /* 0x000000090e087246 */ /* 0x000fe4000380010d */
[----:B---3--:R-:W-:-:S02]  /*0a90*/  VIADDMNMX R15, R18, R5, R15, PT ;  /* 0x00000005120f7246 */ /* 0x008fc4000380010f */
[----:B------:R-:W-:Y:S01]  /*0aa0*/  VIADDMNMX R9, R18, R9, R16, PT ;  /* 0x0000000912097246 */ /* 0x000fe20003800110 */
[----:B------:R-:W-:Y:S01]  /*0ab0*/  LDS R5, [R2+0x1000] ;  /* 0x0010000002057984 */ /* 0x000fe20000000800 */
[-C--:B----4-:R-:W-:Y:S02]  /*0ac0*/  VIADDMNMX R4, R19, R6.reuse, R4, PT ;  /* 0x0000000613047246 */ /* 0x090fe40003800104 */
[----:B------:R-:W-:Y:S02]  /*0ad0*/  VIADDMNMX R6, R25, R6, R15, PT ;  /* 0x0000000619067246 */ /* 0x000fe4000380010f */
[-C--:B------:R-:W-:Y:S01]  /*0ae0*/  VIADDMNMX R8, R19, R10.reuse, R8, PT ;  /* 0x0000000a13087246 */ /* 0x080fe20003800108 */
[----:B------:R-:W0:Y:S01]  /*0af0*/  LDS.128 R12, [R0+0x40] ;  /* 0x00004000000c7984 */ /* 0x000e220000000c00 */
[----:B------:R-:W-:-:S03]  /*0b00*/  VIADDMNMX R10, R25, R10, R9, PT ;  /* 0x0000000a190a7246 */ /* 0x000fc60003800109 */
[----:B------:R-:W2:Y:S01]  /*0b10*/  LDS.128 R16, [R0+0x2040] ;  /* 0x0020400000107984 */ /* 0x000ea20000000c00 */
[----:B-----5:R-:W-:-:S03]  /*0b20*/  VIADDMNMX R4, R26, R7, R4, PT ;  /* 0x000000071a047246 */ /* 0x020fc60003800104 */
        /* <DEDUP_REMOVED lines=8> */
[----:B------:R-:W5:Y:S01]  /*0bb0*/  LDS R24, [R2+0x1300] ;  /* 0x0013000002187984 */ /* 0x000f620000000800 */
        /* <DEDUP_REMOVED lines=15> */
[----:B------:R-:W-:-:S02]  /*0cb0*/  VIADDMNMX R18, R25, R18, R17, PT ;  /* 0x0000001219127246 */ /* 0x000fc40003800111 */
[C---:B------:R-:W-:Y:S01]  /*0cc0*/  VIADDMNMX R12, R24.reuse, R15, R12, PT ;  /* 0x0000000f180c7246 */ /* 0x040fe2000380010c */
[----:B------:R-:W2:Y:S01]  /*0cd0*/  LDS R17, [R2+0x1480] ;  /* 0x0014800002117984 */ /* 0x000ea20000000800 */
[----:B------:R-:W-:-:S03]  /*0ce0*/  VIADDMNMX R24, R24, R19, R16, PT ;  /* 0x0000001318187246 */ /* 0x000fc60003800110 */
[----:B------:R-:W-:Y:S01]  /*0cf0*/  LDS R25, [R2+0x1680] ;  /* 0x0016800002197984 */ /* 0x000fe20000000800 */
[C---:B0-----:R-:W-:Y:S02]  /*0d00*/  VIADDMNMX R15, R26.reuse, R15, R14, PT ;  /* 0x0000000f1a0f7246 */ /* 0x041fe4000380010e */
[----:B------:R-:W-:Y:S01]  /*0d10*/  VIADDMNMX R16, R26, R19, R18, PT ;  /* 0x000000131a107246 */ /* 0x000fe20003800112 */
[----:B------:R-:W0:Y:S04]  /*0d20*/  LDS R14, [R2+0x1500] ;  /* 0x00150000020e7984 */ /* 0x000e280000000800 */
[----:B------:R-:W3:Y:S04]  /*0d30*/  LDS R18, [R2+0x1580] ;  /* 0x0015800002127984 */ /* 0x000ee80000000800 */
[----:B------:R-:W4:Y:S04]  /*0d40*/  LDS R19, [R2+0x1600] ;  /* 0x0016000002137984 */ /* 0x000f280000000800 */
[----:B------:R-:W-:Y:S01]  /*0d50*/  LDS R26, [R2+0x1780] ;  /* 0x00178000021a7984 */ /* 0x000fe20000000800 */
        /* <DEDUP_REMOVED lines=15> */
[----:B------:R-:W2:Y:S04]  /*0e50*/  LDS.128 R16, [R0+0x2060] ;  /* 0x0020600000107984 */ /* 0x000ea80000000c00 */
[----:B------:R-:W3:Y:S04]  /*0e60*/  LDS R9, [R2+0x1880] ;  /* 0x0018800002097984 */ /* 0x000ee80000000800 */
[----:B------:R-:W-:Y:S01]  /*0e70*/  LDS R25, [R2+0x1a80] ;  /* 0x001a800002197984 */ /* 0x000fe20000000800 */
[C---:B-1----:R-:W-:Y:S02]  /*0e80*/  VIADDMNMX R4, R24.reuse, R7, R4, PT ;  /* 0x0000000718047246 */ /* 0x042fe40003800104 */
[----:B------:R-:W-:-:S02]  /*0e90*/  VIADDMNMX R24, R24, R11, R8, PT ;  /* 0x0000000b18187246 */ /* 0x000fc40003800108 */
[C---:B------:R-:W-:Y:S02]  /*0ea0*/  VIADDMNMX R7, R26.reuse, R7, R6, PT ;  /* 0x000000071a077246 */ /* 0x040fe40003800106 */
        /* <DEDUP_REMOVED lines=23> */
[----:B------:R-:W-:Y:S02]  /*1020*/  VIADDMNMX R26, R26, R19, R16, PT ;  /* 0x000000131a1a7246 */ /* 0x000fe40003800110 */
[C---:B0-----:R-:W-:Y:S01]  /*1030*/  VIADDMNMX R15, R24.reuse, R15, R14, PT ;  /* 0x0000000f180f7246 */ /* 0x041fe2000380010e */
[----:B------:R-:W-:Y:S01]  /*1040*/  LDS R25, [R2+0x1e80] ;  /* 0x001e800002197984 */ /* 0x000fe20000000800 */
[----:B------:R-:W-:-:S03]  /*1050*/  VIADDMNMX R16, R24, R19, R18, PT ;  /* 0x0000001318107246 */ /* 0x000fc60003800112 */
        /* <DEDUP_REMOVED lines=46> */
[----:B------:R-:W2:Y:S01]  /*1340*/  LDS R17, [R2+0x2480] ;  /* 0x0024800002117984 */ /* 0x000ea20000000800 */
[----:B0-----:R-:W-:-:S03]  /*1350*/  VIADDMNMX R12, R24, R15, R12, PT ;  /* 0x0000000f180c7246 */ /* 0x001fc6000380010c */
[----:B------:R-:W-:Y:S01]  /*1360*/  LDS R25, [R2+0x2680] ;  /* 0x0026800002197984 */ /* 0x000fe20000000800 */
        /* <DEDUP_REMOVED lines=117> */
[-C--:B------:R-:W-:Y:S02]  /*1ac0*/  VIADDMNMX R4, R14, R5.reuse, R12, PT ;  /* 0x000000050e047246 */ /* 0x080fe4000380010c */
[----:B---3--:R-:W-:-:S02]  /*1ad0*/  VIADDMNMX R15, R18, R5, R15, PT ;  /* 0x00000005120f7246 */ /* 0x008fc4000380010f */
[----:B------:R-:W-:Y:S01]  /*1ae0*/  VIADDMNMX R9, R18, R9, R16, PT ;  /* 0x0000000912097246 */ /* 0x000fe20003800110 */
[----:B------:R-:W-:Y:S01]  /*1af0*/  LDS R5, [R2+0x3800] ;  /* 0x0038000002057984 */ /* 0x000fe20000000800 */
[C---:B----4-:R-:W-:Y:S02]  /*1b00*/  VIADDMNMX R8, R19.reuse, R10, R8, PT ;  /* 0x0000000a13087246 */ /* 0x050fe40003800108 */
[-C--:B------:R-:W-:Y:S02]  /*1b10*/  VIADDMNMX R4, R19, R6.reuse, R4, PT ;  /* 0x0000000613047246 */ /* 0x080fe40003800104 */
[C---:B------:R-:W-:Y:S01]  /*1b20*/  VIADDMNMX R27, R25.reuse, R6, R15, PT ;  /* 0x00000006191b7246 */ /* 0x040fe2000380010f */
[----:B------:R-:W0:Y:S01]  /*1b30*/  LDS.128 R16, [R0+0x20e0] ;  /* 0x0020e00000107984 */ /* 0x000e220000000c00 */
[----:B------:R-:W-:-:S03]  /*1b40*/  VIADDMNMX R10, R25, R10, R9, PT ;  /* 0x0000000a190a7246 */ /* 0x000fc60003800109 */
[----:B------:R-:W2:Y:S01]  /*1b50*/  LDS.128 R12, [R0+0xe0] ;  /* 0x0000e000000c7984 */ /* 0x000ea20000000c00 */
[----:B-----5:R-:W-:-:S03]  /*1b60*/  VIADDMNMX R6, R24, R11, R8, PT ;  /* 0x0000000b18067246 */ /* 0x020fc60003800108 */
[----:B------:R-:W3:Y:S04]  /*1b70*/  LDS R9, [R2+0x3880] ;  /* 0x0038800002097984 */ /* 0x000ee80000000800 */
[----:B------:R-:W4:Y:S04]  /*1b80*/  LDS R8, [R2+0x3900] ;  /* 0x0039000002087984 */ /* 0x000f280000000800 */
[----:B------:R-:W5:Y:S01]  /*1b90*/  LDS R25, [R2+0x3a00] ;  /* 0x003a000002197984 */ /* 0x000f620000000800 */
[----:B-1----:R-:W-:-:S03]  /*1ba0*/  VIADDMNMX R10, R26, R11, R10, PT ;  /* 0x0000000b1a0a7246 */ /* 0x002fc6000380010a */
[----:B------:R-:W1:Y:S01]  /*1bb0*/  LDS R11, [R2+0x3a80] ;  /* 0x003a8000020b7984 */ /* 0x000e620000000800 */
[-C--:B------:R-:W-:Y:S02]  /*1bc0*/  VIADDMNMX R4, R24, R7.reuse, R4, PT ;  /* 0x0000000718047246 */ /* 0x080fe40003800104 */
[----:B------:R-:W-:Y:S01]  /*1bd0*/  VIADDMNMX R7, R26, R7, R27, PT ;  /* 0x000000071a077246 */ /* 0x000fe2000380011b */
[----:B------:R-:W1:Y:S04]  /*1be0*/  LDS R24, [R2+0x3b00] ;  /* 0x003b000002187984 */ /* 0x000e680000000800 */
[----:B------:R-:W1:Y:S01]  /*1bf0*/  LDS R26, [R2+0x3b80] ;  /* 0x003b8000021a7984 */ /* 0x000e620000000800 */
[C---:B0-----:R-:W-:Y:S02]  /*1c00*/  VIADDMNMX R6, R5.reuse, R16, R6, PT ;  /* 0x0000001005067246 */ /* 0x041fe40003800106 */
[----:B--2---:R-:W-:-:S02]  /*1c10*/  VIADDMNMX R4, R5, R12, R4, PT ;  /* 0x0000000c05047246 */ /* 0x004fc40003800104 */
[C---:B---3--:R-:W-:Y:S02]  /*1c20*/  VIADDMNMX R7, R9.reuse, R12, R7, PT ;  /* 0x0000000c09077246 */ /* 0x048fe40003800107 */
[----:B------:R-:W-:Y:S02]  /*1c30*/  VIADDMNMX R10, R9, R16, R10, PT ;  /* 0x00000010090a7246 */ /* 0x000fe4000380010a */
[C---:B----4-:R-:W-:Y:S01]  /*1c40*/  VIADDMNMX R4, R8.reuse, R13, R4, PT ;  /* 0x0000000d08047246 */ /* 0x050fe20003800104 */
[----:B------:R-:W-:Y:S01]  /*1c50*/  LDS R16, [R2+0x3d80] ;  /* 0x003d800002107984 */ /* 0x000fe20000000800 */
[----:B------:R-:W-:Y:S02]  /*1c60*/  VIADDMNMX R6, R8, R17, R6, PT ;  /* 0x0000001108067246 */ /* 0x000fe40003800106 */
[C---:B------:R-:W-:Y:S02]  /*1c70*/  VIADDMNMX R7, R28.reuse, R13, R7, PT ;  /* 0x0000000d1c077246 */ /* 0x040fe40003800107 */
[----:B------:R-:W-:Y:S01]  /*1c80*/  VIADDMNMX R10, R28, R17, R10, PT ;  /* 0x000000111c0a7246 */ /* 0x000fe2000380010a */
[----:B------:R-:W-:Y:S01]  /*1c90*/  LDS R13, [R2+0x3c80] ;  /* 0x003c8000020d7984 */ /* 0x000fe20000000800 */
[----:B-----5:R-:W-:-:S02]  /*1ca0*/  VIADDMNMX R12, R25, R14, R4, PT ;  /* 0x0000000e190c7246 */ /* 0x020fc40003800104 */
[----:B------:R-:W-:Y:S01]  /*1cb0*/  VIADDMNMX R25, R25, R18, R6, PT ;  /* 0x0000001219197246 */ /* 0x000fe20003800106 */
[----:B------:R-:W-:Y:S01]  /*1cc0*/  LDS R17, [R2+0x3c00] ;  /* 0x003c000002117984 */ /* 0x000fe20000000800 */
[C---:B-1----:R-:W-:Y:S02]  /*1cd0*/  VIADDMNMX R14, R11.reuse, R14, R7, PT ;  /* 0x0000000e0b0e7246 */ /* 0x042fe40003800107 */
[----:B------:R-:W-:Y:S01]  /*1ce0*/  VIADDMNMX R27, R11, R18, R10, PT ;  /* 0x000000120b1b7246 */ /* 0x000fe2000380010a */
[----:B------:R-:W0:Y:S04]  /*1cf0*/  LDS.128 R4, [R0+0xf0] ;  /* 0x0000f00000047984 */ /* 0x000e280000000c00 */
[----:B------:R-:W1:Y:S01]  /*1d00*/  LDS.128 R8, [R0+0x20f0] ;  /* 0x0020f00000087984 */ /* 0x000e620000000c00 */
[----:B------:R-:W-:-:S03]  /*1d10*/  VIADDMNMX R12, R24, R15, R12, PT ;  /* 0x0000000f180c7246 */ /* 0x000fc6000380010c */
[----:B------:R-:W2:Y:S01]  /*1d20*/  LDS R18, [R2+0x3d00] ;  /* 0x003d000002127984 */ /* 0x000ea20000000800 */
[----:B------:R-:W-:Y:S02]  /*1d30*/  VIADDMNMX R25, R24, R19, R25, PT ;  /* 0x0000001318197246 */ /* 0x000fe40003800119 */
[C---:B------:R-:W-:Y:S01]  /*1d40*/  VIADDMNMX R28, R26.reuse, R15, R14, PT ;  /* 0x0000000f1a1c7246 */ /* 0x040fe2000380010e */
[----:B------:R-:W-:Y:S01]  /*1d50*/  LDS R24, [R2+0x3f00] ;  /* 0x003f000002187984 */ /* 0x000fe20000000800 */
[----:B------:R-:W-:-:S03]  /*1d60*/  VIADDMNMX R27, R26, R19, R27, PT ;  /* 0x000000131a1b7246 */ /* 0x000fc6000380011b */
[----:B------:R-:W3:Y:S04]  /*1d70*/  LDS R15, [R2+0x3e80] ;  /* 0x003e8000020f7984 */ /* 0x000ee80000000800 */
[----:B------:R-:W4:Y:S04]  /*1d80*/  LDS R19, [R2+0x3e00] ;  /* 0x003e000002137984 */ /* 0x000f280000000800 */
[----:B------:R-:W5:Y:S01]  /*1d90*/  LDS R14, [R2+0x3f80] ;  /* 0x003f8000020e7984 */ /* 0x000f620000000800 */
[-C--:B0-----:R-:W-:Y:S02]  /*1da0*/  VIADDMNMX R28, R13, R4.reuse, R28, PT ;  /* 0x000000040d1c7246 */ /* 0x081fe4000380011c */
[----:B------:R-:W-:-:S02]  /*1db0*/  VIADDMNMX R12, R17, R4, R12, PT ;  /* 0x00000004110c7246 */ /* 0x000fc4000380010c */
[-C--:B-1----:R-:W-:Y:S02]  /*1dc0*/  VIADDMNMX R25, R17, R8.reuse, R25, PT ;  /* 0x0000000811197246 */ /* 0x082fe40003800119 */
[----:B------:R-:W-:Y:S02]  /*1dd0*/  VIADDMNMX R27, R13, R8, R27, PT ;  /* 0x000000080d1b7246 */ /* 0x000fe4000380011b */
[-C--:B------:R-:W-:Y:S02]  /*1de0*/  VIADDMNMX R28, R16, R5.reuse, R28, PT ;  /* 0x00000005101c7246 */ /* 0x080fe4000380011c */
[C---:B--2---:R-:W-:Y:S02]  /*1df0*/  VIADDMNMX R12, R18.reuse, R5, R12, PT ;  /* 0x00000005120c7246 */ /* 0x044fe4000380010c */
[-C--:B------:R-:W-:Y:S02]  /*1e00*/  VIADDMNMX R25, R18, R9.reuse, R25, PT ;  /* 0x0000000912197246 */ /* 0x080fe40003800119 */
[----:B------:R-:W-:-:S02]  /*1e10*/  VIADDMNMX R27, R16, R9, R27, PT ;  /* 0x00000009101b7246 */ /* 0x000fc4000380011b */
[C---:B---3--:R-:W-:Y:S02]  /*1e20*/  VIADDMNMX R28, R15.reuse, R6, R28, PT ;  /* 0x000000060f1c7246 */ /* 0x048fe4000380011c */
[----:B------:R-:W-:Y:S02]  /*1e30*/  VIADDMNMX R27, R15, R10, R27, PT ;  /* 0x0000000a0f1b7246 */ /* 0x000fe4000380011b */
[C---:B----4-:R-:W-:Y:S02]  /*1e40*/  VIADDMNMX R12, R19.reuse, R6, R12, PT ;  /* 0x00000006130c7246 */ /* 0x050fe4000380010c */
[----:B------:R-:W-:Y:S02]  /*1e50*/  VIADDMNMX R25, R19, R10, R25, PT ;  /* 0x0000000a13197246 */ /* 0x000fe40003800119 */
[-C--:B-----5:R-:W-:Y:S02]  /*1e60*/  VIADDMNMX R28, R14, R7.reuse, R28, PT ;  /* 0x000000070e1c7246 */ /* 0x0a0fe4000380011c */
[----:B------:R-:W-:-:S02]  /*1e70*/  VIADDMNMX R12, R24, R7, R12, PT ;  /* 0x00000007180c7246 */ /* 0x000fc4000380010c */
[-C--:B------:R-:W-:Y:S02]  /*1e80*/  VIADDMNMX R27, R14, R11.reuse, R27, PT ;  /* 0x0000000b0e1b7246 */ /* 0x080fe4000380011b */
[----:B------:R-:W-:Y:S01]  /*1e90*/  VIADDMNMX R25, R24, R11, R25, PT ;  /* 0x0000000b18197246 */ /* 0x000fe20003800119 */
[----:B------:R-:W-:Y:S04]  /*1ea0*/  STG.E desc[UR8][R22.64+0x80], R28 ;  /* 0x0000801c16007986 */ /* 0x000fe8000c101908 */
[----:B------:R-:W-:Y:S04]  /*1eb0*/  STG.E desc[UR8][R22.64], R12 ;  /* 0x0000000c16007986 */ /* 0x000fe8000c101908 */
[----:B------:R-:W-:Y:S04]  /*1ec0*/  STS [R3], R12 ;  /* 0x0000000c03007388 */ /* 0x000fe80000000800 */
[----:B------:R-:W-:Y:S04]  /*1ed0*/  STS [R3+0x80], R28 ;  /* 0x0000801c03007388 */ /* 0x000fe80000000800 */
[----:B------:R-:W-:Y:S04]  /*1ee0*/  STS [R3+0x2000], R25 ;  /* 0x0020001903007388 */ /* 0x000fe80000000800 */
[----:B------:R-:W-:Y:S04]  /*1ef0*/  STS [R3+0x2080], R27 ;  /* 0x0020801b03007388 */ /* 0x000fe80000000800 */
[----:B------:R-:W-:Y:S04]  /*1f00*/  STG.E desc[UR8][R20.64], R25 ;  /* 0x0000001914007986 */ /* 0x000fe8000c101908 */
[----:B------:R-:W-:Y:S01]  /*1f10*/  STG.E desc[UR8][R20.64+0x80], R27 ;  /* 0x0000801b14007986 */ /* 0x000fe2000c101908 */
[----:B------:R-:W-:Y:S05]  /*1f20*/  EXIT ;  /* 0x000000000000794d */ /* 0x000fea0003800000 */
.L_x_0:
[----:B------:R-:W-:-:S00]  /*1f30*/  BRA `(.L_x_0) ;  /* 0xfffffffc00fc7947 */ /* 0x000fc0000383ffff */
[----:B------:R-:W-:-:S00]  /*1f40*/  NOP ;  /* 0x0000000000007918 */ /* 0x000fc00000000000 */
        /* <DEDUP_REMOVED lines=11> */
.L_x_6:


//--------------------- .text._Z6phase2Piiii      --------------------------
	.section	.text._Z6phase2Piiii,"ax",@progbits
	.align	128
        .global         _Z6phase2Piiii
        .type           _Z6phase2Piiii,@function
        .size           _Z6phase2Piiii,(.L_x_7 - _Z6phase2Piiii)
        .other          _Z6phase2Piiii,@"STO_CUDA_ENTRY STV_DEFAULT"
_Z6phase2Piiii:
.text._Z6phase2Piiii:
[----:B------:R-:W-:Y:S01]  /*0000*/  LDC R1, c[0x0][0x37c] ;  /* 0x0000df00ff017b82 */ /* 0x000fe20000000800 */
[----:B------:R-:W0:Y:S07]  /*0010*/  S2R R13, SR_CTAID.X ;  /* 0x00000000000d7919 */ /* 0x000e2e0000002500 */
[----:B------:R-:W1:Y:S08]  /*0020*/  S2UR UR4, SR_CTAID.Y ;  /* 0x00000000000479c3 */ /* 0x000e700000002600 */
[----:B------:R-:W1:Y:S08]  /*0030*/  LDC R3, c[0x0][0x390] ;  /* 0x0000e400ff037b82 */ /* 0x000e700000000800 */
[----:B------:R-:W0:Y:S01]  /*0040*/  LDC R14, c[0x0][0x388] ;  /* 0x0000e200ff0e7b82 */ /* 0x000e220000000800 */
[----:B-1----:R-:W-:Y:S01]  /*0050*/  VIADD R3, R3, UR4 ;  /* 0x0000000403037c36 */ /* 0x002fe20008000000 */
[----:B0-----:R-:W-:-:S04]  /*0060*/  ISETP.NE.AND P1, PT, R13, R14, PT ;  /* 0x0000000e0d00720c */ /* 0x001fc80003f25270 */
[----:B------:R-:W-:-:S13]  /*0070*/  ISETP.NE.AND P0, PT, R3, R14, PT ;  /* 0x0000000e0300720c */ /* 0x000fda0003f05270 */
[----:B------:R-:W-:Y:S05]  /*0080*/  @P0 EXIT P1 ;  /* 0x000000000000094d */ /* 0x000fea0000800000 */
[-C--:B------:R-:W-:Y:S02]  /*0090*/  ISETP.NE.AND P1, PT, R3, R14.reuse, PT ;  /* 0x0000000e0300720c */ /* 0x080fe40003f25270 */
[----:B------:R-:W-:-:S13]  /*00a0*/  ISETP.EQ.AND P2, PT, R13, R14, PT ;  /* 0x0000000e0d00720c */ /* 0x000fda0003f42270 */
[----:B------:R-:W-:Y:S05]  /*00b0*/  @!P1 EXIT P2 ;  /* 0x000000000000994d */ /* 0x000fea0001000000 */
[----:B------:R-:W0:Y:S01]  /*00c0*/  S2R R17, SR_TID.Y ;  /* 0x0000000000117919 */ /* 0x000e220000002200 */
[----:B------:R-:W1:Y:S01]  /*00d0*/  LDC R4, c[0x0][0x38c] ;  /* 0x0000e300ff047b82 */ /* 0x000e620000000800 */
[----:B------:R-:W2:Y:S01]  /*00e0*/  LDCU.64 UR8, c[0x0][0x358] ;  /* 0x00006b00ff0877ac */ /* 0x000ea20008000a00 */
[----:B------:R-:W3:Y:S06]  /*00f0*/  S2R R12, SR_TID.X ;  /* 0x00000000000c7919 */ /* 0x000eec0000002100 */
[----:B------:R-:W4:Y:S01]  /*0100*/  LDC.64 R8, c[0x0][0x380] ;  /* 0x0000e000ff087b82 */ /* 0x000f220000000a00 */
[----:B0-----:R-:W-:-:S02]  /*0110*/  IMAD R0, R14, 0x40, R17 ;  /* 0x000000400e007824 */ /* 0x001fc400078e0211 */
[----:B---3--:R-:W-:-:S04]  /*0120*/  IMAD R5, R14, 0x40, R12 ;  /* 0x000000400e057824 */ /* 0x008fc800078e020c */
[----:B-1----:R-:W-:Y:S02]  /*0130*/  IMAD R11, R0, R4, R5 ;  /* 0x00000004000b7224 */ /* 0x002fe400078e0205 */
[----:B------:R-:W-:Y:S01]  /*0140*/  @!P0 IMAD R5, R13, 0x40, R12 ;  /* 0x000000400d058824 */ /* 0x000fe200078e020c */
[----:B--2---:R-:W-:Y:S06]  /*0150*/  @!P0 BRA `(.L_x_1) ;  /* 0x0000000000088947 */ /* 0x004fec0003800000 */
[----:B------:R-:W-:-:S13]  /*0160*/  ISETP.NE.AND P1, PT, R13, R14, PT ;  /* 0x0000000e0d00720c */ /* 0x000fda0003f25270 */
[----:B------:R-:W-:-:S07]  /*0170*/  @!P1 IMAD R0, R3, 0x40, R17 ;  /* 0x0000004003009824 */ /* 0x000fce00078e0211 */
.L_x_1:
[----:B------:R-:W-:Y:S02]  /*0180*/  VIADD R3, R5, 0x20 ;  /* 0x0000002005037836 */ /* 0x000fe40000000000 */
[C---:B------:R-:W-:Y:S02]  /*0190*/  VIADD R2, R0.reuse, 0x20 ;  /* 0x0000002000027836 */ /* 0x040fe40000000000 */
[-C--:B------:R-:W-:Y:S02]  /*01a0*/  IMAD R7, R0, R4.reuse, R5 ;  /* 0x0000000400077224 */ /* 0x080fe400078e0205 */
[----:B------:R-:W-:Y:S02]  /*01b0*/  IMAD R19, R4, 0x20, R11 ;  /* 0x0000002004137824 */ /* 0x000fe400078e020b */
[-C--:B------:R-:W-:Y:S02]  /*01c0*/  IMAD R21, R0, R4.reuse, R3 ;  /* 0x0000000400157224 */ /* 0x080fe400078e0203 */
[----:B------:R-:W-:-:S02]  /*01d0*/  IMAD R23, R2, R4, R5 ;  /* 0x0000000402177224 */ /* 0x000fc400078e0205 */
[----:B------:R-:W-:Y:S02]  /*01e0*/  IMAD R25, R2, R4, R3 ;  /* 0x0000000402197224 */ /* 0x000fe400078e0203 */
[----:B----4-:R-:W-:-:S04]  /*01f0*/  IMAD.WIDE R2, R7, 0x4, R8 ;  /* 0x0000000407027825 */ /* 0x010fc800078e0208 */
[----:B------:R-:W-:-:S04]  /*0200*/  IMAD.WIDE R10, R11, 0x4, R8 ;  /* 0x000000040b0a7825 */ /* 0x000fc800078e0208 */
[--C-:B------:R-:W-:Y:S01]  /*0210*/  IMAD.WIDE R18, R19, 0x4, R8.reuse ;  /* 0x0000000413127825 */ /* 0x100fe200078e0208 */
[----:B------:R-:W2:Y:S03]  /*0220*/  LDG.E R15, desc[UR8][R10.64] ;  /* 0x000000080a0f7981 */ /* 0x000ea6000c1e1900 */
[--C-:B------:R-:W-:Y:S01]  /*0230*/  IMAD.WIDE R4, R21, 0x4, R8.reuse ;  /* 0x0000000415047825 */ /* 0x100fe200078e0208 */
[----:B------:R0:W3:Y:S03]  /*0240*/  LDG.E R16, desc[UR8][R10.64+0x80] ;  /* 0x000080080a107981 */ /* 0x0000e6000c1e1900 */
[--C-:B------:R-:W-:Y:S01]  /*0250*/  IMAD.WIDE R6, R23, 0x4, R8.reuse ;  /* 0x0000000417067825 */ /* 0x100fe200078e0208 */
[----:B------:R-:W4:Y:S03]  /*0260*/  LDG.E R20, desc[UR8][R18.64] ;  /* 0x0000000812147981 */ /* 0x000f26000c1e1900 */
[----:B------:R-:W-:Y:S01]  /*0270*/  IMAD.WIDE R8, R25, 0x4, R8 ;  /* 0x0000000419087825 */ /* 0x000fe200078e0208 */
[----:B------:R-:W5:Y:S04]  /*0280*/  LDG.E R22, desc[UR8][R18.64+0x80] ;  /* 0x0000800812167981 */ /* 0x000f68000c1e1900 */
[----:B------:R-:W5:Y:S04]  /*0290*/  LDG.E R21, desc[UR8][R2.64] ;  /* 0x0000000802157981 */ /* 0x000f68000c1e1900 */
[----:B------:R-:W5:Y:S04]  /*02a0*/  LDG.E R23, desc[UR8][R4.64] ;  /* 0x0000000804177981 */ /* 0x000f68000c1e1900 */
[----:B------:R-:W5:Y:S04]  /*02b0*/  LDG.E R25, desc[UR8][R6.64] ;  /* 0x0000000806197981 */ /* 0x000f68000c1e1900 */
[----:B------:R-:W5:Y:S01]  /*02c0*/  LDG.E R27, desc[UR8][R8.64] ;  /* 0x00000008081b7981 */ /* 0x000f62000c1e1900 */
[----:B------:R-:W1:Y:S01]  /*02d0*/  S2UR UR6, SR_CgaCtaId ;  /* 0x00000000000679c3 */ /* 0x000e620000008800 */
[----:B------:R-:W-:-:S02]  /*02e0*/  UMOV UR4, 0x400 ;  /* 0x0000040000047882 */ /* 0x000fc40000000000 */
[----:B------:R-:W-:Y:S02]  /*02f0*/  UIADD3 UR5, UPT, UPT, UR4, 0x4000, URZ ;  /* 0x0000400004057890 */ /* 0x000fe4000fffe0ff */
[----:B-1----:R-:W-:Y:S02]  /*0300*/  ULEA UR4, UR6, UR4, 0x18 ;  /* 0x0000000406047291 */ /* 0x002fe4000f8ec0ff */
[----:B------:R-:W-:-:S04]  /*0310*/  ULEA UR5, UR6, UR5, 0x18 ;  /* 0x0000000506057291 */ /* 0x000fc8000f8ec0ff */
[C---:B0-----:R-:W-:Y:S02]  /*0320*/  LEA R11, R17.reuse, UR4, 0x8 ;  /* 0x00000004110b7c11 */ /* 0x041fe4000f8e40ff */
[----:B------:R-:W-:-:S03]  /*0330*/  LEA R10, R17, UR5, 0x8 ;  /* 0x00000005110a7c11 */ /* 0x000fc6000f8e40ff */
[C---:B------:R-:W-:Y:S02]  /*0340*/  IMAD R17, R12.reuse, 0x4, R11 ;  /* 0x000000040c117824 */ /* 0x040fe400078e020b */
[----:B------:R-:W-:Y:S01]  /*0350*/  IMAD R0, R12, 0x4, R10 ;  /* 0x000000040c007824 */ /* 0x000fe200078e020a */
[----:B------:R-:W-:Y:S02]  /*0360*/  ISETP.NE.AND P1, PT, R13, R14, PT ;  /* 0x0000000e0d00720c */ /* 0x000fe40003f25270 */
[----:B--2---:R0:W-:Y:S04]  /*0370*/  STS [R17], R15 ;  /* 0x0000000f11007388 */ /* 0x0041e80000000800 */
[----:B---3--:R0:W-:Y:S04]  /*0380*/  STS [R17+0x80], R16 ;  /* 0x0000801011007388 */ /* 0x0081e80000000800 */
[----:B----4-:R0:W-:Y:S04]  /*0390*/  STS [R17+0x2000], R20 ;  /* 0x0020001411007388 */ /* 0x0101e80000000800 */
[----:B-----5:R0:W-:Y:S04]  /*03a0*/  STS [R17+0x2080], R22 ;  /* 0x0020801611007388 */ /* 0x0201e80000000800 */
[----:B------:R0:W-:Y:S04]  /*03b0*/  STS [R0], R21 ;  /* 0x0000001500007388 */ /* 0x0001e80000000800 */
[----:B------:R0:W-:Y:S04]  /*03c0*/  STS [R0+0x80], R23 ;  /* 0x0000801700007388 */ /* 0x0001e80000000800 */
[----:B------:R0:W-:Y:S04]  /*03d0*/  STS [R0+0x2000], R25 ;  /* 0x0020001900007388 */ /* 0x0001e80000000800 */
[----:B------:R0:W-:Y:S01]  /*03e0*/  STS [R0+0x2080], R27 ;  /* 0x0020801b00007388 */ /* 0x0001e20000000800 */
[----:B------:R-:W-:Y:S05]  /*03f0*/  @P1 BRA `(.L_x_2) ;  /* 0x0000003400241947 */ /* 0x000fea0003800000 */
[----:B------:R-:W-:Y:S01]  /*0400*/  BAR.SYNC.DEFER_BLOCKING 0x0 ;  /* 0x0000000000007b1d */ /* 0x000fe20000010000 */
[----:B------:R-:W-:-:S05]  /*0410*/  LEA R11, R12, UR4, 0x2 ;  /* 0x000000040c0b7c11 */ /* 0x000fca000f8e10ff */
[----:B------:R-:W-:Y:S04]  /*0420*/  LDS R12, [R0] ;  /* 0x00000000000c7984 */ /* 0x000fe80000000800 */
[----:B------:R-:W-:Y:S04]  /*0430*/  LDS R13, [R10] ;  /* 0x000000000a0d7984 */ /* 0x000fe80000000800 */
[----:B0-----:R-:W0:Y:S04]  /*0440*/  LDS R15, [R11] ;  /* 0x000000000b0f7984 */ /* 0x001e280000000800 */
[----:B------:R-:W-:Y:S01]  /*0450*/  LDS R22, [R0+0x2080] ;  /* 0x0020800000167984 */ /* 0x000fe20000000800 */
[----:B0-----:R-:W-:-:S03]  /*0460*/  VIADDMNMX R13, R15, R13, R12, PT ;  /* 0x0000000d0f0d7246 */ /* 0x001fc6000380010c */
[----:B------:R-:W-:Y:S04]  /*0470*/  LDS R12, [R0+0x2000] ;  /* 0x00200000000c7984 */ /* 0x000fe80000000800 */
[----:B------:R-:W-:Y:S04]  /*0480*/  STS [R0], R13 ;  /* 0x0000000d00007388 */ /* 0x000fe80000000800 */
[----:B------:R-:W0:Y:S04]  /*0490*/  LDS R14, [R10+0x2000] ;  /* 0x002000000a0e7984 */ /* 0x000e280000000800 */
[----:B------:R-:W-:Y:S04]  /*04a0*/  LDS R21, [R10] ;  /* 0x000000000a157984 */ /* 0x000fe80000000800 */
[----:B------:R-:W-:Y:S01]  /*04b0*/  LDS R16, [R11+0x80] ;  /* 0x000080000b107984 */ /* 0x000fe20000000800 */
[----:B0-----:R-:W-:-:S05]  /*04c0*/  VIADDMNMX R17, R15, R14, R12, PT ;  /* 0x0000000e0f117246 */ /* 0x001fca000380010c */
[----:B------:R-:W-:Y:S04]  /*04d0*/  STS [R0+0x2000], R17 ;  /* 0x0020001100007388 */ /* 0x000fe80000000800 */
[----:B------:R-:W-:Y:S04]  /*04e0*/  LDS R12, [R10+0x4] ;  /* 0x000004000a0c7984 */ /* 0x000fe80000000800 */
[----:B------:R-:W0:Y:S04]  /*04f0*/  LDS R14, [R11+0x100] ;  /* 0x000100000b0e7984 */ /* 0x000e280000000800 */
[----:B------:R-:W1:Y:S01]  /*0500*/  LDS R23, [R10+0x2000] ;  /* 0x002000000a177984 */ /* 0x000e620000000800 */
[----:B0-----:R-:W-:-:S02]  /*0510*/  VIADDMNMX R19, R14, R12, R13, PT ;  /* 0x0000000c0e137246 */ /* 0x001fc4000380010d */
[----:B-1----:R-:W-:-:S03]  /*0520*/  VIADDMNMX R22, R16, R23, R22, PT ;  /* 0x0000001710167246 */ /* 0x002fc60003800116 */
[----:B------:R-:W-:Y:S04]  /*0530*/  STS [R0], R19 ;  /* 0x0000001300007388 */ /* 0x000fe80000000800 */
[----:B------:R-:W0:Y:S04]  /*0540*/  LDS R12, [R10+0x2004] ;  /* 0x002004000a0c7984 */ /* 0x000e280000000800 */
[----:B------:R-:W-:Y:S01]  /*0550*/  LDS R15, [R10+0x4] ;  /* 0x000004000a0f7984 */ /* 0x000fe20000000800 */
[----:B0-----:R-:W-:-:S03]  /*0560*/  VIADDMNMX R25, R14, R12, R17, PT ;  /* 0x0000000c0e197246 */ /* 0x001fc60003800111 */
[----:B------:R-:W-:Y:S04]  /*0570*/  LDS R12, [R11+0x180] ;  /* 0x000180000b0c7984 */ /* 0x000fe80000000800 */
        /* <DEDUP_REMOVED lines=14> */
[----:B------:R-:W-:Y:S01]  /*0660*/  LDS R19, [R10+0x2008] ;  /* 0x002008000a137984 */ /* 0x000fe20000000800 */
[----:B0-----:R-:W-:-:S03]  /*0670*/  VIADDMNMX R27, R25, R20, R29, PT ;  /* 0x00000014191b7246 */ /* 0x001fc6000380011d */
[----:B------:R-:W0:Y:S04]  /*0680*/  LDS R20, [R0+0x80] ;  /* 0x0000800000147984 */ /* 0x000e280000000800 */
[----:B------:R-:W-:Y:S04]  /*0690*/  STS [R0], R27 ;  /* 0x0000001b00007388 */ /* 0x000fe80000000800 */
[----:B------:R-:W1:Y:S01]  /*06a0*/  LDS R24, [R10+0x200c] ;  /* 0x00200c000a187984 */ /* 0x000e620000000800 */
[----:B0-----:R-:W-:-:S03]  /*06b0*/  VIADDMNMX R20, R16, R21, R20, PT ;  /* 0x0000001510147246 */ /* 0x001fc60003800114 */
[----:B------:R-:W-:Y:S01]  /*06c0*/  LDS R16, [R10+0xc] ;  /* 0x00000c000a107984 */ /* 0x000fe20000000800 */
[----:B------:R-:W-:-:S03]  /*06d0*/  VIADDMNMX R20, R12, R15, R20, PT ;  /* 0x0000000f0c147246 */ /* 0x000fc60003800114 */
[----:B------:R-:W0:Y:S01]  /*06e0*/  LDS R21, [R11+0x380] ;  /* 0x000380000b157984 */ /* 0x000e220000000800 */
[----:B-1----:R-:W-:Y:S02]  /*06f0*/  VIADDMNMX R25, R25, R24, R18, PT ;  /* 0x0000001819197246 */ /* 0x002fe40003800112 */
[----:B------:R-:W-:-:S03]  /*0700*/  VIADDMNMX R20, R14, R17, R20, PT ;  /* 0x000000110e147246 */ /* 0x000fc60003800114 */
[----:B------:R-:W-:Y:S04]  /*0710*/  STS [R0+0x2000], R25 ;  /* 0x0020001900007388 */ /* 0x000fe80000000800 */
[----:B------:R-:W-:Y:S04]  /*0720*/  LDS R18, [R10+0x10] ;  /* 0x000010000a127984 */ /* 0x000fe80000000800 */
[----:B------:R-:W1:Y:S01]  /*0730*/  LDS R24, [R11+0x400] ;  /* 0x000400000b187984 */ /* 0x000e620000000800 */
[----:B0-----:R-:W-:Y:S02]  /*0740*/  VIADDMNMX R20, R21, R16, R20, PT ;  /* 0x0000001015147246 */ /* 0x001fe40003800114 */
[----:B-1----:R-:W-:-:S02]  /*0750*/  VIADDMNMX R27, R24, R18, R27, PT ;  /* 0x00000012181b7246 */ /* 0x002fc4000380011b */
[----:B------:R-:W-:Y:S04]  /*0760*/  LDS R18, [R10+0x200c] ;  /* 0x00200c000a127984 */ /* 0x000fe80000000800 */
[----:B------:R-:W-:Y:S04]  /*0770*/  STS [R0], R27 ;  /* 0x0000001b00007388 */ /* 0x000fe80000000800 */
[----:B------:R-:W0:Y:S04]  /*0780*/  LDS R23, [R10+0x2010] ;  /* 0x002010000a177984 */ /* 0x000e280000000800 */
[----:B------:R-:W-:Y:S04]  /*0790*/  LDS R15, [R10+0x10] ;  /* 0x000010000a0f7984 */ /* 0x000fe80000000800 */
[----:B------:R-:W1:Y:S01]  /*07a0*/  LDS R12, [R11+0x480] ;  /* 0x000480000b0c7984 */ /* 0x000e620000000800 */
[----:B0-----:R-:W-:-:S05]  /*07b0*/  VIADDMNMX R23, R24, R23, R25, PT ;  /* 0x0000001718177246 */ /* 0x001fca0003800119 */
[----:B------:R-:W-:Y:S01]  /*07c0*/  STS [R0+0x2000], R23 ;  /* 0x0020001700007388 */ /* 0x000fe20000000800 */
[----:B-1----:R-:W-:-:S03]  /*07d0*/  VIADDMNMX R20, R12, R15, R20, PT ;  /* 0x0000000f0c147246 */ /* 0x002fc60003800114 */
[----:B------:R-:W-:Y:S04]  /*07e0*/  LDS R24, [R10+0x14] ;  /* 0x000014000a187984 */ /* 0x000fe80000000800 */
[----:B------:R-:W0:Y:S04]  /*07f0*/  LDS R26, [R11+0x500] ;  /* 0x000500000b1a7984 */ /* 0x000e280000000800 */
[----:B------:R-:W-:Y:S01]  /*0800*/  LDS R13, [R10+0x2010] ;  /* 0x002010000a0d7984 */ /* 0x000fe20000000800 */
[----:B0-----:R-:W-:Y:S02]  /*0810*/  VIADDMNMX R29, R26, R24, R27, PT ;  /* 0x000000181a1d7246 */ /* 0x001fe4000380011b */
[----:B------:R-:W-:-:S03]  /*0820*/  VIADDMNMX R24, R14, R19, R22, PT ;  /* 0x000000130e187246 */ /* 0x000fc60003800116 */
[----:B------:R-:W-:Y:S01]  /*0830*/  STS [R0], R29 ;  /* 0x0000001d00007388 */ /* 0x000fe20000000800 */
[----:B------:R-:W-:-:S03]  /*0840*/  VIADDMNMX R18, R21, R18, R24, PT ;  /* 0x0000001215127246 */ /* 0x000fc60003800118 */
        /* <DEDUP_REMOVED lines=9> */
[----:B0-----:R-:W-:-:S05]  /*08e0*/  VIADDMNMX R22, R26, R22, R29, PT ;  /* 0x000000161a167246 */ /* 0x001fca000380011d */
        /* <DEDUP_REMOVED lines=9> */
[----:B------:R-:W1:Y:S01]  /*0980*/  LDS R21, [R10+0x2018] ;  /* 0x002018000a157984 */ /* 0x000e620000000800 */
[----:B0-----:R-:W-:Y:S02]  /*0990*/  VIADDMNMX R29, R24, R29, R22, PT ;  /* 0x0000001d181d7246 */ /* 0x001fe40003800116 */
[----:B------:R-:W-:-:S03]  /*09a0*/  VIADDMNMX R22, R12, R13, R18, PT ;  /* 0x0000000d0c167246 */ /* 0x000fc60003800112 */
[----:B------:R-:W-:Y:S01]  /*09b0*/  STS [R0], R29 ;  /* 0x0000001d00007388 */ /* 0x000fe20000000800 */
[----:B------:R-:W-:-:S03]  /*09c0*/  VIADDMNMX R22, R14, R17, R22, PT ;  /* 0x000000110e167246 */ /* 0x000fc60003800116 */
[----:B------:R-:W0:Y:S01]  /*09d0*/  LDS R25, [R10+0x201c] ;  /* 0x00201c000a197984 */ /* 0x000e220000000800 */
[----:B-1----:R-:W-:-:S03]  /*09e0*/  VIADDMNMX R22, R16, R21, R22, PT ;  /* 0x0000001510167246 */ /* 0x002fc60003800116 */
        /* <DEDUP_REMOVED lines=9> */
[----:B-1----:R-:W-:-:S03]  /*0a80*/  VIADDMNMX R22, R12, R13, R22, PT ;  /* 0x0000000d0c167246 */ /* 0x002fc60003800116 */
        /* <DEDUP_REMOVED lines=234> */
[----:B------:R-:W0:Y:S02]  /*1930*/  LDS R24, [R11+0x1c00] ;  /* 0x001c00000b187984 */ /* 0x000e240000000800 */
[----:B0-----:R-:W-:-:S02]  /*1940*/  VIADDMNMX R27, R24, R18, R29, PT ;  /* 0x00000012181b7246 */ /* 0x001fc4000380011d */
[----:B------:R-:W0:Y:S04]  /*1950*/  LDS R18, [R10+0x206c] ;  /* 0x00206c000a127984 */ /* 0x000e280000000800 */
[----:B------:R-:W-:Y:S04]  /*1960*/  STS [R0], R27 ;  /* 0x0000001b00007388 */ /* 0x000fe80000000800 */
[----:B------:R-:W1:Y:S04]  /*1970*/  LDS R23, [R10+0x2070] ;  /* 0x002070000a177984 */ /* 0x000e680000000800 */
[----:B------:R-:W-:Y:S04]  /*1980*/  LDS R13, [R10+0x70] ;  /* 0x000070000a0d7984 */ /* 0x000fe80000000800 */
[----:B------:R-:W-:Y:S01]  /*1990*/  LDS R12, [R11+0x1c80] ;  /* 0x001c80000b0c7984 */ /* 0x000fe20000000800 */
[----:B0-----:R-:W-:-:S02]  /*19a0*/  VIADDMNMX R17, R21, R18, R17, PT ;  /* 0x0000001215117246 */ /* 0x001fc40003800111 */
[----:B-1----:R-:W-:-:S05]  /*19b0*/  VIADDMNMX R23, R24, R23, R25, PT ;  /* 0x0000001718177246 */ /* 0x002fca0003800119 */
[----:B------:R-:W-:Y:S04]  /*19c0*/  STS [R0+0x2000], R23 ;  /* 0x0020001700007388 */ /* 0x000fe80000000800 */
[----:B------:R-:W-:Y:S04]  /*19d0*/  LDS R24, [R10+0x74] ;  /* 0x000074000a187984 */ /* 0x000fe80000000800 */
[----:B------:R-:W0:Y:S04]  /*19e0*/  LDS R26, [R11+0x1d00] ;  /* 0x001d00000b1a7984 */ /* 0x000e280000000800 */
[----:B------:R-:W1:Y:S01]  /*19f0*/  LDS R15, [R10+0x2070] ;  /* 0x002070000a0f7984 */ /* 0x000e620000000800 */
[----:B0-----:R-:W-:-:S02]  /*1a00*/  VIADDMNMX R29, R26, R24, R27, PT ;  /* 0x000000181a1d7246 */ /* 0x001fc4000380011b */
[----:B------:R-:W-:Y:S02]  /*1a10*/  VIADDMNMX R24, R14, R19, R20, PT ;  /* 0x000000130e187246 */ /* 0x000fe40003800114 */
[----:B-1----:R-:W-:Y:S01]  /*1a20*/  VIADDMNMX R15, R12, R15, R17, PT ;  /* 0x0000000f0c0f7246 */ /* 0x002fe20003800111 */
[----:B------:R-:W-:Y:S01]  /*1a30*/  STS [R0], R29 ;  /* 0x0000001d00007388 */ /* 0x000fe20000000800 */
[----:B------:R-:W-:-:S03]  /*1a40*/  VIADDMNMX R16, R21, R16, R24, PT ;  /* 0x0000001015107246 */ /* 0x000fc60003800118 */
        /* <DEDUP_REMOVED lines=13> */
[----:B0-----:R-:W-:Y:S02]  /*1b20*/  VIADDMNMX R23, R22, R23, R25, PT ;  /* 0x0000001716177246 */ /* 0x001fe40003800119 */
[----:B------:R-:W-:-:S02]  /*1b30*/  VIADDMNMX R22, R12, R13, R16, PT ;  /* 0x0000000d0c167246 */ /* 0x000fc40003800110 */
[----:B------:R-:W0:Y:S02]  /*1b40*/  LDS R13, [R11+0x1e80] ;  /* 0x001e80000b0d7984 */ /* 0x000e240000000800 */
[----:B------:R-:W-:Y:S02]  /*1b50*/  VIADDMNMX R22, R14, R27, R22, PT ;  /* 0x0000001b0e167246 */ /* 0x000fe40003800116 */
[----:B------:R-:W-:Y:S04]  /*1b60*/  STS [R0+0x2000], R23 ;  /* 0x0020001700007388 */ /* 0x000fe80000000800 */
[----:B------:R-:W-:Y:S04]  /*1b70*/  LDS R25, [R10+0x7c] ;  /* 0x00007c000a197984 */ /* 0x000fe80000000800 */
[----:B------:R-:W1:Y:S01]  /*1b80*/  LDS R16, [R11+0x1f00] ;  /* 0x001f00000b107984 */ /* 0x000e620000000800 */
[----:B0-----:R-:W-:-:S02]  /*1b90*/  VIADDMNMX R27, R13, R24, R22, PT ;  /* 0x000000180d1b7246 */ /* 0x001fc40003800116 */
[----:B-1----:R-:W-:Y:S02]  /*1ba0*/  VIADDMNMX R25, R16, R25, R20, PT ;  /* 0x0000001910197246 */ /* 0x002fe40003800114 */
[----:B------:R-:W0:Y:S04]  /*1bb0*/  LDS R20, [R10+0x2078] ;  /* 0x002078000a147984 */ /* 0x000e280000000800 */
[----:B------:R-:W-:Y:S04]  /*1bc0*/  STS [R0], R25 ;  /* 0x0000001900007388 */ /* 0x000fe80000000800 */
[----:B------:R-:W-:Y:S04]  /*1bd0*/  LDS R24, [R10+0x7c] ;  /* 0x00007c000a187984 */ /* 0x000fe80000000800 */
[----:B------:R-:W1:Y:S01]  /*1be0*/  LDS R22, [R11+0x1f80] ;  /* 0x001f80000b167984 */ /* 0x000e620000000800 */
[----:B0-----:R-:W-:-:S02]  /*1bf0*/  VIADDMNMX R15, R13, R20, R15, PT ;  /* 0x000000140d0f7246 */ /* 0x001fc4000380010f */
[----:B-1----:R-:W-:-:S05]  /*1c00*/  VIADDMNMX R27, R22, R24, R27, PT ;  /* 0x00000018161b7246 */ /* 0x002fca000380011b */
[----:B------:R-:W-:Y:S04]  /*1c10*/  STS [R0+0x80], R27 ;  /* 0x0000801b00007388 */ /* 0x000fe80000000800 */
[----:B------:R-:W0:Y:S02]  /*1c20*/  LDS R24, [R10+0x207c] ;  /* 0x00207c000a187984 */ /* 0x000e240000000800 */
[----:B0-----:R-:W-:-:S05]  /*1c30*/  VIADDMNMX R23, R16, R24, R23, PT ;  /* 0x0000001810177246 */ /* 0x001fca0003800117 */
[----:B------:R-:W-:Y:S04]  /*1c40*/  STS [R0+0x2000], R23 ;  /* 0x0020001700007388 */ /* 0x000fe80000000800 */
[----:B------:R-:W0:Y:S02]  /*1c50*/  LDS R16, [R10+0x207c] ;  /* 0x00207c000a107984 */ /* 0x000e240000000800 */
[----:B0-----:R-:W-:-:S05]  /*1c60*/  VIADDMNMX R15, R22, R16, R15, PT ;  /* 0x00000010160f7246 */ /* 0x001fca000380010f */
[----:B------:R-:W-:Y:S04]  /*1c70*/  STS [R0+0x2080], R15 ;  /* 0x0020800f00007388 */ /* 0x000fe80000000800 */
[----:B------:R-:W-:Y:S04]  /*1c80*/  LDS R12, [R10+0x80] ;  /* 0x000080000a0c7984 */ /* 0x000fe80000000800 */
[----:B------:R-:W0:Y:S02]  /*1c90*/  LDS R14, [R11+0x2000] ;  /* 0x002000000b0e7984 */ /* 0x000e240000000800 */
[----:B0-----:R-:W-:-:S05]  /*1ca0*/  VIADDMNMX R25, R14, R12, R25, PT ;  /* 0x0000000c0e197246 */ /* 0x001fca0003800119 */
[----:B------:R-:W-:Y:S04]  /*1cb0*/  STS [R0], R25 ;  /* 0x0000001900007388 */ /* 0x000fe80000000800 */
[----:B------:R-:W-:Y:S04]  /*1cc0*/  LDS R12, [R10+0x80] ;  /* 0x000080000a0c7984 */ /* 0x000fe80000000800 */
[----:B------:R-:W0:Y:S02]  /*1cd0*/  LDS R16, [R11+0x2080] ;  /* 0x002080000b107984 */ /* 0x000e240000000800 */
[----:B0-----:R-:W-:-:S05]  /*1ce0*/  VIADDMNMX R27, R16, R12, R27, PT ;  /* 0x0000000c101b7246 */ /* 0x001fca000380011b */
        /* <DEDUP_REMOVED lines=440> */
[----:B------:R2:W-:Y:S01]  /*3870*/  STS [R0+0x2080], R27 ;  /* 0x0020801b00007388 */ /* 0x0005e20000000800 */
[----:B------:R-:W-:Y:S05]  /*3880*/  BRA `(.L_x_3) ;  /* 0x0000003400247947 */ /* 0x000fea0003800000 */
.L_x_2:
[----:B------:R-:W-:Y:S05]  /*3890*/  @P0 BRA `(.L_x_3) ;  /* 0x0000003400200947 */ /* 0x000fea0003800000 */
[----:B------:R-:W-:Y:S01]  /*38a0*/  BAR.SYNC.DEFER_BLOCKING 0x0 ;  /* 0x0000000000007b1d */ /* 0x000fe20000010000 */
[----:B------:R-:W-:-:S05]  /*38b0*/  LEA R10, R12, UR5, 0x2 ;  /* 0x000000050c0a7c11 */ /* 0x000fca000f8e10ff */
[----:B------:R-:W-:Y:S04]  /*38c0*/  LDS R12, [R0] ;  /* 0x00000000000c7984 */ /* 0x000fe80000000800 */
[----:B------:R-:W-:Y:S04]  /*38d0*/  LDS R13, [R11] ;  /* 0x000000000b0d7984 */ /* 0x000fe80000000800 */
[----:B------:R-:W0:Y:S02]  /*38e0*/  LDS R14, [R10] ;  /* 0x000000000a0e7984 */ /* 0x000e240000000800 */
[----:B0-----:R-:W-:-:S02]  /*38f0*/  VIADDMNMX R15, R14, R13, R12, PT ;  /* 0x0000000d0e0f7246 */ /* 0x001fc4000380010c */
[----:B------:R-:W-:Y:S04]  /*3900*/  LDS R12, [R0+0x80] ;  /* 0x00008000000c7984 */ /* 0x000fe80000000800 */
[----:B------:R-:W-:Y:S04]  /*3910*/  STS [R0], R15 ;  /* 0x0000000f00007388 */ /* 0x000fe80000000800 */
[----:B------:R-:W0:Y:S02]  /*3920*/  LDS R14, [R10+0x80] ;  /* 0x000080000a0e7984 */ /* 0x000e240000000800 */
[----:B0-----:R-:W-:-:S05]  /*3930*/  VIADDMNMX R19, R14, R13, R12, PT ;  /* 0x0000000d0e137246 */ /* 0x001fca000380010c */
[----:B------:R-:W-:Y:S04]  /*3940*/  STS [R0+0x80], R19 ;  /* 0x0000801300007388 */ /* 0x000fe80000000800 */
[----:B------:R-:W-:Y:S04]  /*3950*/  LDS R14, [R11+0x4] ;  /* 0x000004000b0e7984 */ /* 0x000fe80000000800 */
[----:B------:R-:W0:Y:S04]  /*3960*/  LDS R12, [R10+0x100] ;  /* 0x000100000a0c7984 */ /* 0x000e280000000800 */
[----:B------:R-:W-:Y:S04]  /*3970*/  LDS R17, [R10] ;  /* 0x000000000a117984 */ /* 0x000fe80000000800 */
[----:B------:R-:W-:Y:S01]  /*3980*/  LDS R13, [R10+0x80] ;  /* 0x000080000a0d7984 */ /* 0x000fe20000000800 */
[----:B0-----:R-:W-:-:S03]  /*3990*/  VIADDMNMX R23, R12, R14, R15, PT ;  /* 0x0000000e0c177246 */ /* 0x001fc6000380010f */
[----:B------:R-:W-:Y:S04]  /*39a0*/  LDS R12, [R11+0x2000] ;  /* 0x002000000b0c7984 */ /* 0x000fe80000000800 */
[----:B------:R-:W-:Y:S04]  /*39b0*/  STS [R0], R23 ;  /* 0x0000001700007388 */ /* 0x000fe80000000800 */
[----:B------:R-:W0:Y:S02]  /*39c0*/  LDS R15, [R10+0x180] ;  /* 0x000180000a0f7984 */ /* 0x000e240000000800 */
[----:B0-----:R-:W-:-:S05]  /*39d0*/  VIADDMNMX R25, R15, R14, R19, PT ;  /* 0x0000000e0f197246 */ /* 0x001fca0003800113 */
[----:B------:R-:W-:Y:S04]  /*39e0*/  STS [R0+0x80], R25 ;  /* 0x0000801900007388 */ /* 0x000fe80000000800 */
[----:B------:R-:W-:Y:S04]  /*39f0*/  LDS R16, [R11+0x8] ;  /* 0x000008000b107984 */ /* 0x000fe80000000800 */
[----:B------:R-:W0:Y:S04]  /*3a00*/  LDS R14, [R10+0x200] ;  /* 0x000200000a0e7984 */ /* 0x000e280000000800 */
[----:B------:R-:W-:Y:S04]  /*3a10*/  LDS R21, [R10+0x100] ;  /* 0x000100000a157984 */ /* 0x000fe80000000800 */
        /* <DEDUP_REMOVED lines=15> */
[----:B0-----:R-:W-:-:S02]  /*3b10*/  VIADDMNMX R29, R29, R16, R23, PT ;  /* 0x000000101d1d7246 */ /* 0x001fc40003800117 */
[----:B------:R-:W0:Y:S04]  /*3b20*/  LDS R16, [R0+0x2000] ;  /* 0x0020000000107984 */ /* 0x000e280000000800 */
[----:B------:R-:W-:Y:S04]  /*3b30*/  STS [R0+0x80], R29 ;  /* 0x0000801d00007388 */ /* 0x000fe80000000800 */
[----:B------:R-:W-:Y:S04]  /*3b40*/  LDS R20, [R11+0x10] ;  /* 0x000010000b147984 */ /* 0x000fe80000000800 */
[----:B------:R-:W1:Y:S04]  /*3b50*/  LDS R23, [R10+0x400] ;  /* 0x000400000a177984 */ /* 0x000e680000000800 */
[----:B------:R-:W-:Y:S01]  /*3b60*/  LDS R27, [R10+0x300] ;  /* 0x000300000a1b7984 */ /* 0x000fe20000000800 */
[----:B0-----:R-:W-:-:S03]  /*3b70*/  VIADDMNMX R16, R17, R12, R16, PT ;  /* 0x0000000c11107246 */ /* 0x001fc60003800110 */
[----:B------:R-:W-:Y:S01]  /*3b80*/  LDS R17, [R10+0x380] ;  /* 0x000380000a117984 */ /* 0x000fe20000000800 */
[----:B------:R-:W-:-:S03]  /*3b90*/  VIADDMNMX R22, R21, R14, R16, PT ;  /* 0x0000000e15167246 */ /* 0x000fc60003800110 */
[----:B------:R-:W0:Y:S01]  /*3ba0*/  LDS R16, [R11+0x200c] ;  /* 0x00200c000b107984 */ /* 0x000e220000000800 */
[----:B-1----:R-:W-:Y:S02]  /*3bb0*/  VIADDMNMX R23, R23, R20, R24, PT ;  /* 0x0000001417177246 */ /* 0x002fe40003800118 */
[----:B------:R-:W-:Y:S02]  /*3bc0*/  VIADDMNMX R24, R25, R18, R22, PT ;  /* 0x0000001219187246 */ /* 0x000fe40003800116 */
[----:B------:R-:W1:Y:S04]  /*3bd0*/  LDS R22, [R0+0x2080] ;  /* 0x0020800000167984 */ /* 0x000e680000000800 */
[----:B------:R-:W-:Y:S04]  /*3be0*/  STS [R0], R23 ;  /* 0x0000001700007388 */ /* 0x000fe80000000800 */
[----:B------:R-:W2:Y:S01]  /*3bf0*/  LDS R21, [R10+0x480] ;  /* 0x000480000a157984 */ /* 0x000ea20000000800 */
[----:B0-----:R-:W-:-:S02]  /*3c00*/  VIADDMNMX R24, R27, R16, R24, PT ;  /* 0x000000101b187246 */ /* 0x001fc40003800118 */
[----:B-1----:R-:W-:-:S04]  /*3c10*/  VIADDMNMX R22, R13, R12, R22, PT ;  /* 0x0000000c0d167246 */ /* 0x002fc80003800116 */
[----:B------:R-:W-:Y:S02]  /*3c20*/  VIADDMNMX R22, R15, R14, R22, PT ;  /* 0x0000000e0f167246 */ /* 0x000fe40003800116 */
[----:B--2---:R-:W-:Y:S02]  /*3c30*/  VIADDMNMX R21, R21, R20, R29, PT ;  /* 0x0000001415157246 */ /* 0x004fe4000380011d */
[----:B------:R-:W-:-:S03]  /*3c40*/  VIADDMNMX R22, R19, R18, R22, PT ;  /* 0x0000001213167246 */ /* 0x000fc60003800116 */
[----:B------:R-:W-:Y:S01]  /*3c50*/  STS [R0+0x80], R21 ;  /* 0x0000801500007388 */ /* 0x000fe20000000800 */
[----:B------:R-:W-:-:S03]  /*3c60*/  VIADDMNMX R22, R17, R16, R22, PT ;  /* 0x0000001011167246 */ /* 0x000fc60003800116 */
[----:B------:R-:W-:Y:S04]  /*3c70*/  LDS R20, [R11+0x14] ;  /* 0x000014000b147984 */ /* 0x000fe80000000800 */
[----:B------:R-:W0:Y:S04]  /*3c80*/  LDS R25, [R10+0x500] ;  /* 0x000500000a197984 */ /* 0x000e280000000800 */
[----:B------:R-:W-:Y:S04]  /*3c90*/  LDS R13, [R11+0x2010] ;  /* 0x002010000b0d7984 */ /* 0x000fe80000000800 */
[----:B------:R-:W1:Y:S04]  /*3ca0*/  LDS R26, [R10+0x400] ;  /* 0x000400000a1a7984 */ /* 0x000e680000000800 */
[----:B------:R-:W2:Y:S01]  /*3cb0*/  LDS R12, [R10+0x480] ;  /* 0x000480000a0c7984 */ /* 0x000ea20000000800 */
[----:B0-----:R-:W-:-:S05]  /*3cc0*/  VIADDMNMX R25, R25, R20, R23, PT ;  /* 0x0000001419197246 */ /* 0x001fca0003800117 */
[----:B------:R-:W-:Y:S01]  /*3cd0*/  STS [R0], R25 ;  /* 0x0000001900007388 */ /* 0x000fe20000000800 */
[----:B-1----:R-:W-:-:S03]  /*3ce0*/  VIADDMNMX R24, R26, R13, R24, PT ;  /* 0x0000000d1a187246 */ /* 0x002fc60003800118 */
[----:B------:R-:W0:Y:S01]  /*3cf0*/  LDS R23, [R10+0x580] ;  /* 0x000580000a177984 */ /* 0x000e220000000800 */
[----:B--2---:R-:W-:Y:S02]  /*3d00*/  VIADDMNMX R22, R12, R13, R22, PT ;  /* 0x0000000d0c167246 */ /* 0x004fe40003800116 */
[----:B0-----:R-:W-:-:S05]  /*3d10*/  VIADDMNMX R21, R23, R20, R21, PT ;  /* 0x0000001417157246 */ /* 0x001fca0003800115 */
[----:B------:R-:W-:Y:S04]  /*3d20*/  STS [R0+0x80], R21 ;  /* 0x0000801500007388 */ /* 0x000fe80000000800 */
        /* <DEDUP_REMOVED lines=303> */
[----:B------:R-:W-:Y:S01]  /*5020*/  LDS R22, [R10+0x1e80] ;  /* 0x001e80000a167984 */ /* 0x000fe20000000800 */
[----:B0-----:R-:W-:-:S03]  /*5030*/  VIADDMNMX R19, R25, R20, R23, PT ;  /* 0x0000001419137246 */ /* 0x001fc60003800117 */
[----:B------:R-:W0:Y:S04]  /*5040*/  LDS R25, [R11+0x2078] ;  /* 0x002078000b197984 */ /* 0x000e280000000800 */
[----:B------:R-:W-:Y:S04]  /*5050*/  STS [R0], R19 ;  /* 0x0000001300007388 */ /* 0x000fe80000000800 */
[----:B------:R-:W1:Y:S01]  /*5060*/  LDS R23, [R10+0x1f80] ;  /* 0x001f80000a177984 */ /* 0x000e620000000800 */
[----:B0-----:R-:W-:Y:S02]  /*5070*/  VIADDMNMX R13, R22, R25, R13, PT ;  /* 0x00000019160d7246 */ /* 0x001fe4000380010d */
[----:B-1----:R-:W-:-:S02]  /*5080*/  VIADDMNMX R21, R23, R20, R21, PT ;  /* 0x0000001417157246 */ /* 0x002fc40003800115 */
[----:B------:R-:W-:-:S03]  /*5090*/  VIADDMNMX R23, R26, R25, R24, PT ;  /* 0x000000191a177246 */ /* 0x000fc60003800118 */
[----:B------:R-:W-:Y:S04]  /*50a0*/  STS [R0+0x80], R21 ;  /* 0x0000801500007388 */ /* 0x000fe80000000800 */
[----:B------:R-:W-:Y:S04]  /*50b0*/  LDS R20, [R11+0x207c] ;  /* 0x00207c000b147984 */ /* 0x000fe80000000800 */
        /* <DEDUP_REMOVED lines=10> */
[----:B------:R-:W0:Y:S02]  /*5160*/  LDS R14, [R10+0x2080] ;  /* 0x002080000a0e7984 */ /* 0x000e240000000800 */
[----:B0-----:R-:W-:-:S05]  /*5170*/  VIADDMNMX R21, R14, R12, R21, PT ;  /* 0x0000000c0e157246 */ /* 0x001fca0003800115 */
        /* <DEDUP_REMOVED lines=441> */
[----:B------:R1:W-:Y:S02]  /*6d10*/  STS [R0+0x2080], R27 ;  /* 0x0020801b00007388 */ /* 0x0003e40000000800 */
.L_x_3:
[----:B------:R-:W-:Y:S04]  /*6d20*/  STG.E desc[UR8][R2.64], R21 ;  /* 0x0000001502007986 */ /* 0x000fe8000c101908 */
[----:B------:R-:W-:Y:S04]  /*6d30*/  STG.E desc[UR8][R4.64], R23 ;  /* 0x0000001704007986 */ /* 0x000fe8000c101908 */
[----:B------:R-:W-:Y:S04]  /*6d40*/  STG.E desc[UR8][R6.64], R25 ;  /* 0x0000001906007986 */ /* 0x000fe8000c101908 */
[----:B------:R-:W-:Y:S01]  /*6d50*/  STG.E desc[UR8][R8.64], R27 ;  /* 0x0000001b08007986 */ /* 0x000fe2000c101908 */
[----:B------:R-:W-:Y:S05]  /*6d60*/  EXIT ;  /* 0x000000000000794d */ /* 0x000fea0003800000 */
.L_x_4:
        /* <DEDUP_REMOVED lines=9> */
.L_x_7:


//--------------------- .text._Z6phase1Piii       --------------------------
	.section	.text._Z6phase1Piii,"ax",@progbits
	.align	128
        .global         _Z6phase1Piii
        .type           _Z6phase1Piii,@function
        .size           _Z6phase1Piii,(.L_x_8 - _Z6phase1Piii)
        .other          _Z6phase1Piii,@"STO_CUDA_ENTRY STV_DEFAULT"
_Z6phase1Piii:
.text._Z6phase1Piii:
[----:B------:R-:W-:Y:S01]  /*0000*/  LDC R1, c[0x0][0x37c] ;  /* 0x0000df00ff017b82 */ /* 0x000fe20000000800 */
[----:B------:R-:W0:Y:S07]  /*0010*/  S2R R17, SR_TID.Y ;  /* 0x0000000000117919 */ /* 0x000e2e0000002200 */
[----:B------:R-:W0:Y:S01]  /*0020*/  LDC.64 R2, c[0x0][0x388] ;  /* 0x0000e200ff027b82 */ /* 0x000e220000000a00 */
[----:B------:R-:W1:Y:S01]  /*0030*/  LDCU.64 UR6, c[0x0][0x358] ;  /* 0x00006b00ff0677ac */ /* 0x000e620008000a00 */
[----:B------:R-:W2:Y:S06]  /*0040*/  S2R R19, SR_TID.X ;  /* 0x0000000000137919 */ /* 0x000eac0000002100 */
[----:B------:R-:W3:Y:S01]  /*0050*/  LDC.64 R4, c[0x0][0x380] ;  /* 0x0000e000ff047b82 */ /* 0x000ee20000000a00 */
[----:B0-----:R-:W-:-:S02]  /*0060*/  IMAD R0, R2, 0x40, R17 ;  /* 0x0000004002007824 */ /* 0x001fc400078e0211 */
[----:B--2---:R-:W-:-:S04]  /*0070*/  IMAD R2, R2, 0x40, R19 ;  /* 0x0000004002027824 */ /* 0x004fc800078e0213 */
[----:B------:R-:W-:-:S04]  /*0080*/  IMAD R2, R0, R3, R2 ;  /* 0x0000000300027224 */ /* 0x000fc800078e0202 */
[----:B------:R-:W-:Y:S02]  /*0090*/  IMAD R7, R3, 0x20, R2 ;  /* 0x0000002003077824 */ /* 0x000fe400078e0202 */
[----:B---3--:R-:W-:-:S04]  /*00a0*/  IMAD.WIDE R2, R2, 0x4, R4 ;  /* 0x0000000402027825 */ /* 0x008fc800078e0204 */
[----:B------:R-:W-:Y:S01]  /*00b0*/  IMAD.WIDE R4, R7, 0x4, R4 ;  /* 0x0000000407047825 */ /* 0x000fe200078e0204 */
[----:B-1----:R-:W2:Y:S04]  /*00c0*/  LDG.E R9, desc[UR6][R2.64] ;  /* 0x0000000602097981 */ /* 0x002ea8000c1e1900 */
[----:B------:R-:W3:Y:S04]  /*00d0*/  LDG.E R11, desc[UR6][R2.64+0x80] ;  /* 0x00008006020b7981 */ /* 0x000ee8000c1e1900 */
[----:B------:R-:W4:Y:S04]  /*00e0*/  LDG.E R13, desc[UR6][R4.64] ;  /* 0x00000006040d7981 */ /* 0x000f28000c1e1900 */
[----:B------:R-:W5:Y:S01]  /*00f0*/  LDG.E R15, desc[UR6][R4.64+0x80] ;  /* 0x00008006040f7981 */ /* 0x000f62000c1e1900 */
[----:B------:R-:W0:Y:S01]  /*0100*/  S2UR UR5, SR_CgaCtaId ;  /* 0x00000000000579c3 */ /* 0x000e220000008800 */
[----:B------:R-:W-:-:S02]  /*0110*/  UMOV UR4, 0x400 ;  /* 0x0000040000047882 */ /* 0x000fc40000000000 */
[----:B0-----:R-:W-:-:S06]  /*0120*/  ULEA UR4, UR5, UR4, 0x18 ;  /* 0x0000000405047291 */ /* 0x001fcc000f8ec0ff */
[----:B------:R-:W-:Y:S02]  /*0130*/  LEA R6, R17, UR4, 0x8 ;  /* 0x0000000411067c11 */ /* 0x000fe4000f8e40ff */
[----:B------:R-:W-:-:S03]  /*0140*/  LEA R7, R19, UR4, 0x2 ;  /* 0x0000000413077c11 */ /* 0x000fc6000f8e10ff */
[----:B------:R-:W-:-:S05]  /*0150*/  IMAD R0, R19, 0x4, R6 ;  /* 0x0000000413007824 */ /* 0x000fca00078e0206 */
[----:B--2---:R-:W-:Y:S04]  /*0160*/  STS [R0], R9 ;  /* 0x0000000900007388 */ /* 0x004fe80000000800 */
[----:B---3--:R-:W-:Y:S04]  /*0170*/  STS [R0+0x80], R11 ;  /* 0x0000800b00007388 */ /* 0x008fe80000000800 */
[----:B----4-:R-:W-:Y:S04]  /*0180*/  STS [R0+0x2000], R13 ;  /* 0x0020000d00007388 */ /* 0x010fe80000000800 */
[----:B-----5:R-:W-:Y:S01]  /*0190*/  STS [R0+0x2080], R15 ;  /* 0x0020800f00007388 */ /* 0x020fe20000000800 */
[----:B------:R-:W-:Y:S06]  /*01a0*/  BAR.SYNC.DEFER_BLOCKING 0x0 ;  /* 0x0000000000007b1d */ /* 0x000fec0000010000 */
[----:B------:R-:W-:Y:S04]  /*01b0*/  LDS R8, [R6] ;  /* 0x0000000006087984 */ /* 0x000fe80000000800 */
[----:B------:R-:W-:Y:S04]  /*01c0*/  LDS R17, [R7] ;  /* 0x0000000007117984 */ /* 0x000fe80000000800 */
[----:B------:R-:W0:Y:S02]  /*01d0*/  LDS R10, [R0] ;  /* 0x00000000000a7984 */ /* 0x000e240000000800 */
[----:B0-----:R-:W-:-:S02]  /*01e0*/  VIADDMNMX R17, R17, R8, R10, PT ;  /* 0x0000000811117246 */ /* 0x001fc4000380010a */
[----:B------:R-:W-:Y:S04]  /*01f0*/  LDS R10, [R0+0x80] ;  /* 0x00008000000a7984 */ /* 0x000fe80000000800 */
[----:B------:R-:W-:Y:S04]  /*0200*/  STS [R0], R17 ;  /* 0x0000001100007388 */ /* 0x000fe80000000800 */
[----:B------:R-:W-:Y:S04]  /*0210*/  LDS R8, [R6] ;  /* 0x0000000006087984 */ /* 0x000fe80000000800 */
[----:B------:R-:W0:Y:S02]  /*0220*/  LDS R9, [R7+0x80] ;  /* 0x0000800007097984 */ /* 0x000e240000000800 */
[----:B0-----:R-:W-:-:S02]  /*0230*/  VIADDMNMX R9, R9, R8, R10, PT ;  /* 0x0000000809097246 */ /* 0x001fc4000380010a */
[----:B------:R-:W-:Y:S04]  /*0240*/  LDS R10, [R0+0x2000] ;  /* 0x00200000000a7984 */ /* 0x000fe80000000800 */
[----:B------:R-:W-:Y:S04]  /*0250*/  STS [R0+0x80], R9 ;  /* 0x0000800900007388 */ /* 0x000fe80000000800 */
[----:B------:R-:W-:Y:S04]  /*0260*/  LDS R8, [R6+0x2000] ;  /* 0x0020000006087984 */ /* 0x000fe80000000800 */
[----:B------:R-:W0:Y:S02]  /*0270*/  LDS R11, [R7] ;  /* 0x00000000070b7984 */ /* 0x000e240000000800 */
[----:B0-----:R-:W-:-:S02]  /*0280*/  VIADDMNMX R11, R11, R8, R10, PT ;  /* 0x000000080b0b7246 */ /* 0x001fc4000380010a */
[----:B------:R-:W-:Y:S04]  /*0290*/  LDS R10, [R0+0x2080] ;  /* 0x00208000000a7984 */ /* 0x000fe80000000800 */
[----:B------:R-:W-:Y:S04]  /*02a0*/  STS [R0+0x2000], R11 ;  /* 0x0020000b00007388 */ /* 0x000fe80000000800 */
[----:B------:R-:W-:Y:S04]  /*02b0*/  LDS R8, [R6+0x2000] ;  /* 0x0020000006087984 */ /* 0x000fe80000000800 */
[----:B------:R-:W0:Y:S02]  /*02c0*/  LDS R13, [R7+0x80] ;  /* 0x00008000070d7984 */ /* 0x000e240000000800 */
[----:B0-----:R-:W-:-:S05]  /*02d0*/  VIADDMNMX R13, R13, R8, R10, PT ;  /* 0x000000080d0d7246 */ /* 0x001fca000380010a */
[----:B------:R-:W-:Y:S01]  /*02e0*/  STS [R0+0x2080], R13 ;  /* 0x0020800d00007388 */ /* 0x000fe20000000800 */
[----:B------:R-:W-:Y:S06]  /*02f0*/  BAR.SYNC.DEFER_BLOCKING 0x0 ;  /* 0x0000000000007b1d */ /* 0x000fec0000010000 */
[----:B------:R-:W-:Y:S04]  /*0300*/  LDS R8, [R6+0x4] ;  /* 0x0000040006087984 */ /* 0x000fe80000000800 */
[----:B------:R-:W-:Y:S04]  /*0310*/  LDS R9, [R7+0x100] ;  /* 0x0001000007097984 */ /* 0x000fe80000000800 */
[----:B------:R-:W0:Y:S02]  /*0320*/  LDS R10, [R0] ;  /* 0x00000000000a7984 */ /* 0x000e240000000800 */
[----:B0-----:R-:W-:-:S02]  /*0330*/  VIADDMNMX R9, R9, R8, R10, PT ;  /* 0x0000000809097246 */ /* 0x001fc4000380010a */
[----:B------:R-:W-:Y:S04]  /*0340*/  LDS R10, [R0+0x80] ;  /* 0x00008000000a7984 */ /* 0x000fe80000000800 */
[----:B------:R-:W-:Y:S04]  /*0350*/  STS [R0], R9 ;  /* 0x0000000900007388 */ /* 0x000fe80000000800 */
[----:B------:R-:W-:Y:S04]  /*0360*/  LDS R8, [R6+0x4] ;  /* 0x0000040006087984 */ /* 0x000fe80000000800 */
[----:B------:R-:W0:Y:S02]  /*0370*/  LDS R11, [R7+0x180] ;  /* 0x00018000070b7984 */ /* 0x000e240000000800 */
[----:B0-----:R-:W-:-:S02]  /*0380*/  VIADDMNMX R11, R11, R8, R10, PT ;  /* 0x000000080b0b7246 */ /* 0x001fc4000380010a */
[----:B------:R-:W-:Y:S04]  /*0390*/  LDS R10, [R0+0x2000] ;  /* 0x00200000000a7984 */ /* 0x000fe80000000800 */
[----:B------:R-:W-:Y:S04]  /*03a0*/  STS [R0+0x80], R11 ;  /* 0x0000800b00007388 */ /* 0x000fe80000000800 */
[----:B------:R-:W-:Y:S04]  /*03b0*/  LDS R8, [R6+0x2004] ;  /* 0x0020040006087984 */ /* 0x000fe80000000800 */
[----:B------:R-:W0:Y:S02]  /*03c0*/  LDS R13, [R7+0x100] ;  /* 0x00010000070d7984 */ /* 0x000e240000000800 */
        /* <DEDUP_REMOVED lines=1296> */
[----:B------:R-:W0:Y:S04]  /*54d0*/  LDS R9, [R7+0x3f80] ;  /* 0x003f800007097984 */ /* 0x000e280000000800 */
[----:B------:R-:W-:Y:S01]  /*54e0*/  STG.E desc[UR6][R2.64], R13 ;  /* 0x0000000d02007986 */ /* 0x000fe2000c101906 */
[----:B0-----:R-:W-:-:S03]  /*54f0*/  VIADDMNMX R9, R9, R8, R10, PT ;  /* 0x0000000809097246 */ /* 0x001fc6000380010a */
[----:B------:R-:W-:Y:S04]  /*5500*/  LDS R10, [R0+0x2000] ;  /* 0x00200000000a7984 */ /* 0x000fe80000000800 */
[----:B------:R-:W-:Y:S04]  /*5510*/  STS [R0+0x80], R9 ;  /* 0x0000800900007388 */ /* 0x000fe80000000800 */
        /* <DEDUP_REMOVED lines=9> */
[----:B0-----:R-:W-:-:S05]  /*55b0*/  VIADDMNMX R15, R15, R8, R10, PT ;  /* 0x000000080f0f7246 */ /* 0x001fca000380010a */
[----:B------:R-:W-:Y:S04]  /*55c0*/  STG.E desc[UR6][R4.64+0x80], R15 ;  /* 0x0000800f04007986 */ /* 0x000fe8000c101906 */
[----:B------:R-:W-:Y:S01]  /*55d0*/  STS [R0+0x2080], R15 ;  /* 0x0020800f00007388 */ /* 0x000fe20000000800 */
[----:B------:R-:W-:Y:S05]  /*55e0*/  EXIT ;  /* 0x000000000000794d */ /* 0x000fea0003800000 */
.L_x_5:
        /* <DEDUP_REMOVED lines=9> */
.L_x_8:


//--------------------- .nv.shared._Z6phase3Piiii --------------------------
	.section	.nv.shared._Z6phase3Piiii,"aw",@nobits
	.sectionflags	@""
	.align	4
.nv.shared._Z6phase3Piiii:
	.zero		50176


//--------------------- .nv.shared.reserved.0     --------------------------
	.section	.nv.shared.reserved.0,"aw",@nobits
	.weak		__nv_reservedSMEM_offset_0_alias
	.size		__nv_reservedSMEM_offset_0_alias, 0, 64
	.other		__nv_reservedSMEM_offset_0_alias,@"STO_CUDA_RESERVED_SHARED STV_DEFAULT"
__nv_reservedSMEM_offset_0_alias:
	.zero		0
	.zero		64


//--------------------- .nv.shared._Z6phase2Piiii --------------------------
	.section	.nv.shared._Z6phase2Piiii,"aw",@nobits
	.sectionflags	@""
	.align	4
.nv.shared._Z6phase2Piiii:
	.zero		33792


//--------------------- .nv.shared._Z6phase1Piii  --------------------------
	.section	.nv.shared._Z6phase1Piii,"aw",@nobits
	.sectionflags	@""
	.align	4
.nv.shared._Z6phase1Piii:
	.zero		17408


//--------------------- .nv.constant0._Z6phase3Piiii --------------------------
	.section	.nv.constant0._Z6phase3Piiii,"a",@progbits
	.sectionflags	@""
	.align	4
.nv.constant0._Z6phase3Piiii:
	.zero		916


//--------------------- .nv.constant0._Z6phase2Piiii --------------------------
	.section	.nv.constant0._Z6phase2Piiii,"a",@progbits
	.sectionflags	@""
	.align	4
.nv.constant0._Z6phase2Piiii:
	.zero		916


//--------------------- .nv.constant0._Z6phase1Piii --------------------------
	.section	.nv.constant0._Z6phase1Piii,"a",@progbits
	.sectionflags	@""
	.align	4
.nv.constant0._Z6phase1Piii:
	.zero		912


//--------------------- SYMBOLS --------------------------

	.type		.nv.reservedSmem.offset0,@object
	.size		.nv.reservedSmem.offset0,0x4
	.type		.nv.reservedSmem.cap,@object
	.size		.nv.reservedSmem.cap,0x4
